//
// Generated by NVIDIA NVVM Compiler
//
// Compiler Build ID: CL-36424714
// Cuda compilation tools, release 13.0, V13.0.88
// Based on NVVM 20.0.0
//

.version 9.0
.target sm_100
.address_size 64

	// .globl	_Z27gaussian_elimination_kernelPdS_ii

.visible .entry _Z27gaussian_elimination_kernelPdS_ii(
	.param .u64 .ptr .align 1 _Z27gaussian_elimination_kernelPdS_ii_param_0,
	.param .u64 .ptr .align 1 _Z27gaussian_elimination_kernelPdS_ii_param_1,
	.param .u32 _Z27gaussian_elimination_kernelPdS_ii_param_2,
	.param .u32 _Z27gaussian_elimination_kernelPdS_ii_param_3
)
{
	.reg .pred 	%p<11>;
	.reg .b32 	%r<45>;
	.reg .b64 	%rd<30>;
	.reg .b64 	%fd<68>;

	ld.param.u64 	%rd4, [_Z27gaussian_elimination_kernelPdS_ii_param_0];
	ld.param.u64 	%rd3, [_Z27gaussian_elimination_kernelPdS_ii_param_1];
	ld.param.u32 	%r24, [_Z27gaussian_elimination_kernelPdS_ii_param_2];
	ld.param.u32 	%r25, [_Z27gaussian_elimination_kernelPdS_ii_param_3];
	cvta.to.global.u64 	%rd1, %rd4;
	mov.u32 	%r26, %tid.x;
	add.s32 	%r1, %r26, 1;
	add.s32 	%r2, %r1, %r25;
	setp.ge.s32 	%p1, %r2, %r24;
	@%p1 bra 	$L__BB0_14;
	mul.lo.s32 	%r3, %r2, %r24;
	add.s32 	%r38, %r3, %r25;
	mul.wide.s32 	%rd5, %r38, 8;
	add.s64 	%rd6, %rd1, %rd5;
	ld.global.f64 	%fd2, [%rd6];
	mul.lo.s32 	%r5, %r25, %r24;
	add.s32 	%r27, %r5, %r25;
	mul.wide.s32 	%rd7, %r27, 8;
	add.s64 	%rd8, %rd1, %rd7;
	ld.global.f64 	%fd3, [%rd8];
	div.rn.f64 	%fd1, %fd2, %fd3;
	setp.ge.s32 	%p2, %r25, %r24;
	@%p2 bra 	$L__BB0_13;
	sub.s32 	%r6, %r24, %r25;
	and.b32  	%r7, %r6, 7;
	sub.s32 	%r28, %r25, %r24;
	setp.gt.u32 	%p3, %r28, -8;
	mov.u32 	%r42, %r25;
	@%p3 bra 	$L__BB0_5;
	and.b32  	%r29, %r6, -8;
	neg.s32 	%r40, %r29;
	add.s64 	%rd2, %rd1, 32;
	mad.lo.s32 	%r39, %r25, %r24, %r25;
	mov.u32 	%r42, %r25;
$L__BB0_4:
	.pragma "nounroll";
	mul.wide.s32 	%rd9, %r39, 8;
	add.s64 	%rd10, %rd2, %rd9;
	mul.wide.s32 	%rd11, %r38, 8;
	add.s64 	%rd12, %rd2, %rd11;
	ld.global.f64 	%fd4, [%rd10+-32];
	mul.f64 	%fd5, %fd1, %fd4;
	ld.global.f64 	%fd6, [%rd12+-32];
	sub.f64 	%fd7, %fd6, %fd5;
	st.global.f64 	[%rd12+-32], %fd7;
	ld.global.f64 	%fd8, [%rd10+-24];
	mul.f64 	%fd9, %fd1, %fd8;
	ld.global.f64 	%fd10, [%rd12+-24];
	sub.f64 	%fd11, %fd10, %fd9;
	st.global.f64 	[%rd12+-24], %fd11;
	ld.global.f64 	%fd12, [%rd10+-16];
	mul.f64 	%fd13, %fd1, %fd12;
	ld.global.f64 	%fd14, [%rd12+-16];
	sub.f64 	%fd15, %fd14, %fd13;
	st.global.f64 	[%rd12+-16], %fd15;
	ld.global.f64 	%fd16, [%rd10+-8];
	mul.f64 	%fd17, %fd1, %fd16;
	ld.global.f64 	%fd18, [%rd12+-8];
	sub.f64 	%fd19, %fd18, %fd17;
	st.global.f64 	[%rd12+-8], %fd19;
	ld.global.f64 	%fd20, [%rd10];
	mul.f64 	%fd21, %fd1, %fd20;
	ld.global.f64 	%fd22, [%rd12];
	sub.f64 	%fd23, %fd22, %fd21;
	st.global.f64 	[%rd12], %fd23;
	ld.global.f64 	%fd24, [%rd10+8];
	mul.f64 	%fd25, %fd1, %fd24;
	ld.global.f64 	%fd26, [%rd12+8];
	sub.f64 	%fd27, %fd26, %fd25;
	st.global.f64 	[%rd12+8], %fd27;
	ld.global.f64 	%fd28, [%rd10+16];
	mul.f64 	%fd29, %fd1, %fd28;
	ld.global.f64 	%fd30, [%rd12+16];
	sub.f64 	%fd31, %fd30, %fd29;
	st.global.f64 	[%rd12+16], %fd31;
	ld.global.f64 	%fd32, [%rd10+24];
	mul.f64 	%fd33, %fd1, %fd32;
	ld.global.f64 	%fd34, [%rd12+24];
	sub.f64 	%fd35, %fd34, %fd33;
	st.global.f64 	[%rd12+24], %fd35;
	add.s32 	%r42, %r42, 8;
	add.s32 	%r40, %r40, 8;
	add.s32 	%r39, %r39, 8;
	add.s32 	%r38, %r38, 8;
	setp.ne.s32 	%p4, %r40, 0;
	@%p4 bra 	$L__BB0_4;
$L__BB0_5:
	setp.eq.s32 	%p5, %r7, 0;
	@%p5 bra 	$L__BB0_13;
	and.b32  	%r19, %r6, 3;
	setp.lt.u32 	%p6, %r7, 4;
	@%p6 bra 	$L__BB0_8;
	add.s32 	%r30, %r42, %r5;
	mul.wide.s32 	%rd13, %r30, 8;
	add.s64 	%rd14, %rd1, %rd13;
	ld.global.f64 	%fd36, [%rd14];
	mul.f64 	%fd37, %fd1, %fd36;
	add.s32 	%r31, %r42, %r3;
	mul.wide.s32 	%rd15, %r31, 8;
	add.s64 	%rd16, %rd1, %rd15;
	ld.global.f64 	%fd38, [%rd16];
	sub.f64 	%fd39, %fd38, %fd37;
	st.global.f64 	[%rd16], %fd39;
	ld.global.f64 	%fd40, [%rd14+8];
	mul.f64 	%fd41, %fd1, %fd40;
	ld.global.f64 	%fd42, [%rd16+8];
	sub.f64 	%fd43, %fd42, %fd41;
	st.global.f64 	[%rd16+8], %fd43;
	ld.global.f64 	%fd44, [%rd14+16];
	mul.f64 	%fd45, %fd1, %fd44;
	ld.global.f64 	%fd46, [%rd16+16];
	sub.f64 	%fd47, %fd46, %fd45;
	st.global.f64 	[%rd16+16], %fd47;
	ld.global.f64 	%fd48, [%rd14+24];
	mul.f64 	%fd49, %fd1, %fd48;
	ld.global.f64 	%fd50, [%rd16+24];
	sub.f64 	%fd51, %fd50, %fd49;
	st.global.f64 	[%rd16+24], %fd51;
	add.s32 	%r42, %r42, 4;
$L__BB0_8:
	setp.eq.s32 	%p7, %r19, 0;
	@%p7 bra 	$L__BB0_13;
	setp.eq.s32 	%p8, %r19, 1;
	@%p8 bra 	$L__BB0_11;
	add.s32 	%r32, %r42, %r5;
	mul.wide.s32 	%rd17, %r32, 8;
	add.s64 	%rd18, %rd1, %rd17;
	ld.global.f64 	%fd52, [%rd18];
	mul.f64 	%fd53, %fd1, %fd52;
	add.s32 	%r33, %r42, %r3;
	mul.wide.s32 	%rd19, %r33, 8;
	add.s64 	%rd20, %rd1, %rd19;
	ld.global.f64 	%fd54, [%rd20];
	sub.f64 	%fd55, %fd54, %fd53;
	st.global.f64 	[%rd20], %fd55;
	ld.global.f64 	%fd56, [%rd18+8];
	mul.f64 	%fd57, %fd1, %fd56;
	ld.global.f64 	%fd58, [%rd20+8];
	sub.f64 	%fd59, %fd58, %fd57;
	st.global.f64 	[%rd20+8], %fd59;
	add.s32 	%r42, %r42, 2;
$L__BB0_11:
	and.b32  	%r34, %r6, 1;
	setp.eq.b32 	%p9, %r34, 1;
	not.pred 	%p10, %p9;
	@%p10 bra 	$L__BB0_13;
	add.s32 	%r35, %r42, %r5;
	mul.wide.s32 	%rd21, %r35, 8;
	add.s64 	%rd22, %rd1, %rd21;
	ld.global.f64 	%fd60, [%rd22];
	mul.f64 	%fd61, %fd1, %fd60;
	add.s32 	%r36, %r42, %r3;
	mul.wide.s32 	%rd23, %r36, 8;
	add.s64 	%rd24, %rd1, %rd23;
	ld.global.f64 	%fd62, [%rd24];
	sub.f64 	%fd63, %fd62, %fd61;
	st.global.f64 	[%rd24], %fd63;
$L__BB0_13:
	cvta.to.global.u64 	%rd25, %rd3;
	mul.wide.s32 	%rd26, %r25, 8;
	add.s64 	%rd27, %rd25, %rd26;
	ld.global.f64 	%fd64, [%rd27];
	mul.f64 	%fd65, %fd1, %fd64;
	shl.b32 	%r37, %r1, 3;
	cvt.u64.u32 	%rd28, %r37;
	add.s64 	%rd29, %rd27, %rd28;
	ld.global.f64 	%fd66, [%rd29];
	sub.f64 	%fd67, %fd66, %fd65;
	st.global.f64 	[%rd29], %fd67;
$L__BB0_14:
	ret;

}
	// .globl	_Z24back_substitution_kernelPdS_S_i
.visible .entry _Z24back_substitution_kernelPdS_S_i(
	.param .u64 .ptr .align 1 _Z24back_substitution_kernelPdS_S_i_param_0,
	.param .u64 .ptr .align 1 _Z24back_substitution_kernelPdS_S_i_param_1,
	.param .u64 .ptr .align 1 _Z24back_substitution_kernelPdS_S_i_param_2,
	.param .u32 _Z24back_substitution_kernelPdS_S_i_param_3
)
{
	.reg .pred 	%p<10>;
	.reg .b32 	%r<46>;
	.reg .b64 	%rd<30>;
	.reg .b64 	%fd<116>;

	ld.param.u64 	%rd6, [_Z24back_substitution_kernelPdS_S_i_param_0];
	ld.param.u64 	%rd5, [_Z24back_substitution_kernelPdS_S_i_param_1];
	ld.param.u64 	%rd7, [_Z24back_substitution_kernelPdS_S_i_param_2];
	ld.param.u32 	%r29, [_Z24back_substitution_kernelPdS_S_i_param_3];
	cvta.to.global.u64 	%rd1, %rd7;
	cvta.to.global.u64 	%rd2, %rd6;
	mov.u32 	%r1, %ctaid.x;
	not.b32 	%r30, %r1;
	add.s32 	%r2, %r29, %r30;
	sub.s32 	%r40, %r29, %r1;
	setp.ge.s32 	%p1, %r40, %r29;
	mov.f64 	%fd115, 0d0000000000000000;
	@%p1 bra 	$L__BB1_13;
	mul.lo.s32 	%r4, %r2, %r29;
	add.s32 	%r31, %r1, -1;
	and.b32  	%r5, %r1, 15;
	setp.lt.u32 	%p2, %r31, 15;
	mov.f64 	%fd115, 0d0000000000000000;
	@%p2 bra 	$L__BB1_4;
	and.b32  	%r32, %r1, 2147483632;
	neg.s32 	%r38, %r32;
	add.s64 	%rd3, %rd2, 64;
	mul.lo.s32 	%r33, %r29, %r40;
	sub.s32 	%r37, %r33, %r1;
	add.s64 	%rd4, %rd1, 64;
	mov.f64 	%fd115, 0d0000000000000000;
$L__BB1_3:
	.pragma "nounroll";
	mul.wide.s32 	%rd8, %r37, 8;
	add.s64 	%rd9, %rd3, %rd8;
	mul.wide.s32 	%rd10, %r40, 8;
	add.s64 	%rd11, %rd4, %rd10;
	ld.global.f64 	%fd18, [%rd9+-64];
	ld.global.f64 	%fd19, [%rd11+-64];
	fma.rn.f64 	%fd20, %fd18, %fd19, %fd115;
	ld.global.f64 	%fd21, [%rd9+-56];
	ld.global.f64 	%fd22, [%rd11+-56];
	fma.rn.f64 	%fd23, %fd21, %fd22, %fd20;
	ld.global.f64 	%fd24, [%rd9+-48];
	ld.global.f64 	%fd25, [%rd11+-48];
	fma.rn.f64 	%fd26, %fd24, %fd25, %fd23;
	ld.global.f64 	%fd27, [%rd9+-40];
	ld.global.f64 	%fd28, [%rd11+-40];
	fma.rn.f64 	%fd29, %fd27, %fd28, %fd26;
	ld.global.f64 	%fd30, [%rd9+-32];
	ld.global.f64 	%fd31, [%rd11+-32];
	fma.rn.f64 	%fd32, %fd30, %fd31, %fd29;
	ld.global.f64 	%fd33, [%rd9+-24];
	ld.global.f64 	%fd34, [%rd11+-24];
	fma.rn.f64 	%fd35, %fd33, %fd34, %fd32;
	ld.global.f64 	%fd36, [%rd9+-16];
	ld.global.f64 	%fd37, [%rd11+-16];
	fma.rn.f64 	%fd38, %fd36, %fd37, %fd35;
	ld.global.f64 	%fd39, [%rd9+-8];
	ld.global.f64 	%fd40, [%rd11+-8];
	fma.rn.f64 	%fd41, %fd39, %fd40, %fd38;
	ld.global.f64 	%fd42, [%rd9];
	ld.global.f64 	%fd43, [%rd11];
	fma.rn.f64 	%fd44, %fd42, %fd43, %fd41;
	ld.global.f64 	%fd45, [%rd9+8];
	ld.global.f64 	%fd46, [%rd11+8];
	fma.rn.f64 	%fd47, %fd45, %fd46, %fd44;
	ld.global.f64 	%fd48, [%rd9+16];
	ld.global.f64 	%fd49, [%rd11+16];
	fma.rn.f64 	%fd50, %fd48, %fd49, %fd47;
	ld.global.f64 	%fd51, [%rd9+24];
	ld.global.f64 	%fd52, [%rd11+24];
	fma.rn.f64 	%fd53, %fd51, %fd52, %fd50;
	ld.global.f64 	%fd54, [%rd9+32];
	ld.global.f64 	%fd55, [%rd11+32];
	fma.rn.f64 	%fd56, %fd54, %fd55, %fd53;
	ld.global.f64 	%fd57, [%rd9+40];
	ld.global.f64 	%fd58, [%rd11+40];
	fma.rn.f64 	%fd59, %fd57, %fd58, %fd56;
	ld.global.f64 	%fd60, [%rd9+48];
	ld.global.f64 	%fd61, [%rd11+48];
	fma.rn.f64 	%fd62, %fd60, %fd61, %fd59;
	ld.global.f64 	%fd63, [%rd9+56];
	ld.global.f64 	%fd64, [%rd11+56];
	fma.rn.f64 	%fd115, %fd63, %fd64, %fd62;
	add.s32 	%r40, %r40, 16;
	add.s32 	%r38, %r38, 16;
	add.s32 	%r37, %r37, 16;
	setp.ne.s32 	%p3, %r38, 0;
	@%p3 bra 	$L__BB1_3;
$L__BB1_4:
	setp.eq.s32 	%p4, %r5, 0;
	@%p4 bra 	$L__BB1_13;
	and.b32  	%r15, %r1, 7;
	setp.lt.u32 	%p5, %r5, 8;
	@%p5 bra 	$L__BB1_7;
	add.s32 	%r34, %r40, %r4;
	mul.wide.s32 	%rd12, %r34, 8;
	add.s64 	%rd13, %rd2, %rd12;
	ld.global.f64 	%fd66, [%rd13];
	mul.wide.s32 	%rd14, %r40, 8;
	add.s64 	%rd15, %rd1, %rd14;
	ld.global.f64 	%fd67, [%rd15];
	fma.rn.f64 	%fd68, %fd66, %fd67, %fd115;
	ld.global.f64 	%fd69, [%rd13+8];
	ld.global.f64 	%fd70, [%rd15+8];
	fma.rn.f64 	%fd71, %fd69, %fd70, %fd68;
	ld.global.f64 	%fd72, [%rd13+16];
	ld.global.f64 	%fd73, [%rd15+16];
	fma.rn.f64 	%fd74, %fd72, %fd73, %fd71;
	ld.global.f64 	%fd75, [%rd13+24];
	ld.global.f64 	%fd76, [%rd15+24];
	fma.rn.f64 	%fd77, %fd75, %fd76, %fd74;
	ld.global.f64 	%fd78, [%rd13+32];
	ld.global.f64 	%fd79, [%rd15+32];
	fma.rn.f64 	%fd80, %fd78, %fd79, %fd77;
	ld.global.f64 	%fd81, [%rd13+40];
	ld.global.f64 	%fd82, [%rd15+40];
	fma.rn.f64 	%fd83, %fd81, %fd82, %fd80;
	ld.global.f64 	%fd84, [%rd13+48];
	ld.global.f64 	%fd85, [%rd15+48];
	fma.rn.f64 	%fd86, %fd84, %fd85, %fd83;
	ld.global.f64 	%fd87, [%rd13+56];
	ld.global.f64 	%fd88, [%rd15+56];
	fma.rn.f64 	%fd115, %fd87, %fd88, %fd86;
	add.s32 	%r40, %r40, 8;
$L__BB1_7:
	setp.eq.s32 	%p6, %r15, 0;
	@%p6 bra 	$L__BB1_13;
	and.b32  	%r18, %r1, 3;
	setp.lt.u32 	%p7, %r15, 4;
	@%p7 bra 	$L__BB1_10;
	add.s32 	%r35, %r40, %r4;
	mul.wide.s32 	%rd16, %r35, 8;
	add.s64 	%rd17, %rd2, %rd16;
	ld.global.f64 	%fd90, [%rd17];
	mul.wide.s32 	%rd18, %r40, 8;
	add.s64 	%rd19, %rd1, %rd18;
	ld.global.f64 	%fd91, [%rd19];
	fma.rn.f64 	%fd92, %fd90, %fd91, %fd115;
	ld.global.f64 	%fd93, [%rd17+8];
	ld.global.f64 	%fd94, [%rd19+8];
	fma.rn.f64 	%fd95, %fd93, %fd94, %fd92;
	ld.global.f64 	%fd96, [%rd17+16];
	ld.global.f64 	%fd97, [%rd19+16];
	fma.rn.f64 	%fd98, %fd96, %fd97, %fd95;
	ld.global.f64 	%fd99, [%rd17+24];
	ld.global.f64 	%fd100, [%rd19+24];
	fma.rn.f64 	%fd115, %fd99, %fd100, %fd98;
	add.s32 	%r40, %r40, 4;
$L__BB1_10:
	setp.eq.s32 	%p8, %r18, 0;
	@%p8 bra 	$L__BB1_13;
	add.s32 	%r44, %r40, %r4;
	neg.s32 	%r43, %r18;
$L__BB1_12:
	.pragma "nounroll";
	mul.wide.s32 	%rd20, %r40, 8;
	add.s64 	%rd21, %rd1, %rd20;
	mul.wide.s32 	%rd22, %r44, 8;
	add.s64 	%rd23, %rd2, %rd22;
	ld.global.f64 	%fd101, [%rd23];
	ld.global.f64 	%fd102, [%rd21];
	fma.rn.f64 	%fd115, %fd101, %fd102, %fd115;
	add.s32 	%r40, %r40, 1;
	add.s32 	%r44, %r44, 1;
	add.s32 	%r43, %r43, 1;
	setp.ne.s32 	%p9, %r43, 0;
	@%p9 bra 	$L__BB1_12;
$L__BB1_13:
	cvta.to.global.u64 	%rd24, %rd5;
	mul.wide.s32 	%rd25, %r2, 8;
	add.s64 	%rd26, %rd24, %rd25;
	ld.global.f64 	%fd103, [%rd26];
	sub.f64 	%fd104, %fd103, %fd115;
	mad.lo.s32 	%r36, %r2, %r29, %r2;
	mul.wide.s32 	%rd27, %r36, 8;
	add.s64 	%rd28, %rd2, %rd27;
	ld.global.f64 	%fd105, [%rd28];
	div.rn.f64 	%fd106, %fd104, %fd105;
	add.s64 	%rd29, %rd1, %rd25;
	st.global.f64 	[%rd29], %fd106;
	ret;

}


// ===== COMPILED SASS (sm_100) =====

	.target	sm_100

	.elftype	@"ET_EXEC"


//--------------------- .note.nv.tkinfo           --------------------------
	.section	.note.nv.tkinfo,"",@"SHT_NOTE"
	.sectionflags	@"SHF_NOTE_NV_TKINFO"
	.tkinfo
        /*0018*/ 	.word	0x00000002
        /*0030*/ 	.string	""
        /*0030*/ 	.string	"ptxas"
        /*0030*/ 	.string	"Cuda compilation tools, release 13.0, V13.0.88"
        /*0030*/ 	.string	"Build cuda_13.0.r13.0/compiler.36424714_0"
        /*0030*/ 	.string	"-arch sm_100 -m 64 "



//--------------------- .note.nv.cuinfo           --------------------------
	.section	.note.nv.cuinfo,"",@"SHT_NOTE"
	.sectionflags	@"SHF_NOTE_NV_CUINFO"
        /*0018*/ 	.short	0x0002
        /*001a*/ 	.short	0x0064
        /*001c*/ 	.short	0x0082
	.zero		2


//--------------------- .nv.info                  --------------------------
	.section	.nv.info,"",@"SHT_CUDA_INFO"
	.align	4


	//----- nvinfo : EIATTR_REGCOUNT
	.align		4
        /*0000*/ 	.byte	0x04, 0x2f
        /*0002*/ 	.short	(.L_1 - .L_0)
	.align		4
.L_0:
        /*0004*/ 	.word	index@(_Z27gaussian_elimination_kernelPdS_ii)
        /*0008*/ 	.word	0x00000020


	//----- nvinfo : EIATTR_FRAME_SIZE
	.align		4
.L_1:
        /*000c*/ 	.byte	0x04, 0x11
        /*000e*/ 	.short	(.L_3 - .L_2)
	.align		4
.L_2:
        /*0010*/ 	.word	index@($__internal_1_$__cuda_sm20_div_rn_f64_full)
        /*0014*/ 	.word	0x00000000


	//----- nvinfo : EIATTR_FRAME_SIZE
	.align		4
.L_3:
        /*0018*/ 	.byte	0x04, 0x11
        /*001a*/ 	.short	(.L_5 - .L_4)
	.align		4
.L_4:
        /*001c*/ 	.word	index@(_Z27gaussian_elimination_kernelPdS_ii)
        /*0020*/ 	.word	0x00000000


	//----- nvinfo : EIATTR_REGCOUNT
	.align		4
.L_5:
        /*0024*/ 	.byte	0x04, 0x2f
        /*0026*/ 	.short	(.L_7 - .L_6)
	.align		4
.L_6:
        /*0028*/ 	.word	index@(_Z24back_substitution_kernelPdS_S_i)
        /*002c*/ 	.word	0x00000020


	//----- nvinfo : EIATTR_FRAME_SIZE
	.align		4
.L_7:
        /*0030*/ 	.byte	0x04, 0x11
        /*0032*/ 	.short	(.L_9 - .L_8)
	.align		4
.L_8:
        /*0034*/ 	.word	index@($__internal_0_$__cuda_sm20_div_rn_f64_full)
        /*0038*/ 	.word	0x00000000


	//----- nvinfo : EIATTR_FRAME_SIZE
	.align		4
.L_9:
        /*003c*/ 	.byte	0x04, 0x11
        /*003e*/ 	.short	(.L_11 - .L_10)
	.align		4
.L_10:
        /*0040*/ 	.word	index@(_Z24back_substitution_kernelPdS_S_i)
        /*0044*/ 	.word	0x00000000


	//----- nvinfo : EIATTR_MIN_STACK_SIZE
	.align		4
.L_11:
        /*0048*/ 	.byte	0x04, 0x12
        /*004a*/ 	.short	(.L_13 - .L_12)
	.align		4
.L_12:
        /*004c*/ 	.word	index@(_Z24back_substitution_kernelPdS_S_i)
        /*0050*/ 	.word	0x00000000


	//----- nvinfo : EIATTR_MIN_STACK_SIZE
	.align		4
.L_13:
        /*0054*/ 	.byte	0x04, 0x12
        /*0056*/ 	.short	(.L_15 - .L_14)
	.align		4
.L_14:
        /*0058*/ 	.word	index@(_Z27gaussian_elimination_kernelPdS_ii)
        /*005c*/ 	.word	0x00000000
.L_15:


//--------------------- .nv.compat                --------------------------
	.section	.nv.compat,"",@"SHT_CUDA_COMPAT_INFO"
	.align	4
        /*0000*/ 	.byte	0x02, 0x09, 0x00, 0x00, 0x02, 0x02, 0x01, 0x00, 0x02, 0x05, 0x05, 0x00, 0x03, 0x07, 0x01, 0x01
        /*0010*/ 	.byte	0x02, 0x03, 0x00, 0x00, 0x02, 0x06, 0x01, 0x00, 0x04, 0x0b, 0x08, 0x00, 0x01, 0x00, 0x00, 0x00
        /*0020*/ 	.byte	0x00, 0x00, 0x00, 0x00


//--------------------- .nv.info._Z24back_substitution_kernelPdS_S_i --------------------------
	.section	.nv.info._Z24back_substitution_kernelPdS_S_i,"",@"SHT_CUDA_INFO"
	.sectionflags	@""
	.align	4


	//----- nvinfo : EIATTR_CUDA_API_VERSION
	.align		4
        /*0000*/ 	.byte	0x04, 0x37
        /*0002*/ 	.short	(.L_17 - .L_16)
.L_16:
        /*0004*/ 	.word	0x00000082


	//----- nvinfo : EIATTR_KPARAM_INFO
	.align		4
.L_17:
        /*0008*/ 	.byte	0x04, 0x17
        /*000a*/ 	.short	(.L_19 - .L_18)
.L_18:
        /*000c*/ 	.word	0x00000000
        /*0010*/ 	.short	0x0003
        /*0012*/ 	.short	0x0018
        /*0014*/ 	.byte	0x00, 0xf0, 0x11, 0x00


	//----- nvinfo : EIATTR_KPARAM_INFO
	.align		4
.L_19:
        /*0018*/ 	.byte	0x04, 0x17
        /*001a*/ 	.short	(.L_21 - .L_20)
.L_20:
        /*001c*/ 	.word	0x00000000
        /*0020*/ 	.short	0x0002
        /*0022*/ 	.short	0x0010
        /*0024*/ 	.byte	0x00, 0xf5, 0x21, 0x00


	//----- nvinfo : EIATTR_KPARAM_INFO
	.align		4
.L_21:
        /*0028*/ 	.byte	0x04, 0x17
        /*002a*/ 	.short	(.L_23 - .L_22)
.L_22:
        /*002c*/ 	.word	0x00000000
        /*0030*/ 	.short	0x0001
        /*0032*/ 	.short	0x0008
        /*0034*/ 	.byte	0x00, 0xf5, 0x21, 0x00


	//----- nvinfo : EIATTR_KPARAM_INFO
	.align		4
.L_23:
        /*0038*/ 	.byte	0x04, 0x17
        /*003a*/ 	.short	(.L_25 - .L_24)
.L_24:
        /*003c*/ 	.word	0x00000000
        /*0040*/ 	.short	0x0000
        /*0042*/ 	.short	0x0000
        /*0044*/ 	.byte	0x00, 0xf5, 0x21, 0x00


	//----- nvinfo : EIATTR_SPARSE_MMA_MASK
	.align		4
.L_25:
        /*0048*/ 	.byte	0x03, 0x50
        /*004a*/ 	.short	0x0000


	//----- nvinfo : EIATTR_MAXREG_COUNT
	.align		4
        /*004c*/ 	.byte	0x03, 0x1b
        /*004e*/ 	.short	0x00ff


	//----- nvinfo : EIATTR_MERCURY_ISA_VERSION
	.align		4
        /*0050*/ 	.byte	0x03, 0x5f
        /*0052*/ 	.short	0x0101


	//----- nvinfo : EIATTR_VRC_CTA_INIT_COUNT
	.align		4
        /*0054*/ 	.byte	0x02, 0x4a
	.zero		1
	.zero		1


	//----- nvinfo : EIATTR_EXIT_INSTR_OFFSETS
	.align		4
        /*0058*/ 	.byte	0x04, 0x1c
        /*005a*/ 	.short	(.L_27 - .L_26)


	//   ....[0]....
.L_26:
        /*005c*/ 	.word	0x00000b70


	//----- nvinfo : EIATTR_CRS_STACK_SIZE
	.align		4
.L_27:
        /*0060*/ 	.byte	0x04, 0x1e
        /*0062*/ 	.short	(.L_29 - .L_28)
.L_28:
        /*0064*/ 	.word	0x00000000


	//----- nvinfo : EIATTR_CBANK_PARAM_SIZE
	.align		4
.L_29:
        /*0068*/ 	.byte	0x03, 0x19
        /*006a*/ 	.short	0x001c


	//----- nvinfo : EIATTR_PARAM_CBANK
	.align		4
        /*006c*/ 	.byte	0x04, 0x0a
        /*006e*/ 	.short	(.L_31 - .L_30)
	.align		4
.L_30:
        /*0070*/ 	.word	index@(.nv.constant0._Z24back_substitution_kernelPdS_S_i)
        /*0074*/ 	.short	0x0380
        /*0076*/ 	.short	0x001c


	//----- nvinfo : EIATTR_SW_WAR
	.align		4
.L_31:
        /*0078*/ 	.byte	0x04, 0x36
        /*007a*/ 	.short	(.L_33 - .L_32)
.L_32:
        /*007c*/ 	.word	0x00000008
.L_33:


//--------------------- .nv.info._Z27gaussian_elimination_kernelPdS_ii --------------------------
	.section	.nv.info._Z27gaussian_elimination_kernelPdS_ii,"",@"SHT_CUDA_INFO"
	.sectionflags	@""
	.align	4


	//----- nvinfo : EIATTR_CUDA_API_VERSION
	.align		4
        /*0000*/ 	.byte	0x04, 0x37
        /*0002*/ 	.short	(.L_35 - .L_34)
.L_34:
        /*0004*/ 	.word	0x00000082


	//----- nvinfo : EIATTR_KPARAM_INFO
	.align		4
.L_35:
        /*0008*/ 	.byte	0x04, 0x17
        /*000a*/ 	.short	(.L_37 - .L_36)
.L_36:
        /*000c*/ 	.word	0x00000000
        /*0010*/ 	.short	0x0003
        /*0012*/ 	.short	0x0014
        /*0014*/ 	.byte	0x00, 0xf0, 0x11, 0x00


	//----- nvinfo : EIATTR_KPARAM_INFO
	.align		4
.L_37:
        /*0018*/ 	.byte	0x04, 0x17
        /*001a*/ 	.short	(.L_39 - .L_38)
.L_38:
        /*001c*/ 	.word	0x00000000
        /*0020*/ 	.short	0x0002
        /*0022*/ 	.short	0x0010
        /*0024*/ 	.byte	0x00, 0xf0, 0x11, 0x00


	//----- nvinfo : EIATTR_KPARAM_INFO
	.align		4
.L_39:
        /*0028*/ 	.byte	0x04, 0x17
        /*002a*/ 	.short	(.L_41 - .L_40)
.L_40:
        /*002c*/ 	.word	0x00000000
        /*0030*/ 	.short	0x0001
        /*0032*/ 	.short	0x0008
        /*0034*/ 	.byte	0x00, 0xf5, 0x21, 0x00


	//----- nvinfo : EIATTR_KPARAM_INFO
	.align		4
.L_41:
        /*0038*/ 	.byte	0x04, 0x17
        /*003a*/ 	.short	(.L_43 - .L_42)
.L_42:
        /*003c*/ 	.word	0x00000000
        /*0040*/ 	.short	0x0000
        /*0042*/ 	.short	0x0000
        /*0044*/ 	.byte	0x00, 0xf5, 0x21, 0x00


	//----- nvinfo : EIATTR_SPARSE_MMA_MASK
	.align		4
.L_43:
        /*0048*/ 	.byte	0x03, 0x50
        /*004a*/ 	.short	0x0000


	//----- nvinfo : EIATTR_MAXREG_COUNT
	.align		4
        /*004c*/ 	.byte	0x03, 0x1b
        /*004e*/ 	.short	0x00ff


	//----- nvinfo : EIATTR_MERCURY_ISA_VERSION
	.align		4
        /*0050*/ 	.byte	0x03, 0x5f
        /*0052*/ 	.short	0x0101


	//----- nvinfo : EIATTR_VRC_CTA_INIT_COUNT
	.align		4
        /*0054*/ 	.byte	0x02, 0x4a
	.zero		1
	.zero		1


	//----- nvinfo : EIATTR_EXIT_INSTR_OFFSETS
	.align		4
        /*0058*/ 	.byte	0x04, 0x1c
        /*005a*/ 	.short	(.L_45 - .L_44)


	//   ....[0]....
.L_44:
        /*005c*/ 	.word	0x00000060


	//   ....[1]....
        /*0060*/ 	.word	0x000009b0


	//----- nvinfo : EIATTR_CRS_STACK_SIZE
	.align		4
.L_45:
        /*0064*/ 	.byte	0x04, 0x1e
        /*0066*/ 	.short	(.L_47 - .L_46)
.L_46:
        /*0068*/ 	.word	0x00000000


	//----- nvinfo : EIATTR_CBANK_PARAM_SIZE
	.align		4
.L_47:
        /*006c*/ 	.byte	0x03, 0x19
        /*006e*/ 	.short	0x0018


	//----- nvinfo : EIATTR_PARAM_CBANK
	.align		4
        /*0070*/ 	.byte	0x04, 0x0a
        /*0072*/ 	.short	(.L_49 - .L_48)
	.align		4
.L_48:
        /*0074*/ 	.word	index@(.nv.constant0._Z27gaussian_elimination_kernelPdS_ii)
        /*0078*/ 	.short	0x0380
        /*007a*/ 	.short	0x0018


	//----- nvinfo : EIATTR_SW_WAR
	.align		4
.L_49:
        /*007c*/ 	.byte	0x04, 0x36
        /*007e*/ 	.short	(.L_51 - .L_50)
.L_50:
        /*0080*/ 	.word	0x00000008
.L_51:


//--------------------- .nv.callgraph             --------------------------
	.section	.nv.callgraph,"",@"SHT_CUDA_CALLGRAPH"
	.align	4
	.sectionentsize	8
	.align		4
        /*0000*/ 	.word	0x00000000
	.align		4
        /*0004*/ 	.word	0xffffffff
	.align		4
        /*0008*/ 	.word	0x00000000
	.align		4
        /*000c*/ 	.word	0xfffffffe
	.align		4
        /*0010*/ 	.word	0x00000000
	.align		4
        /*0014*/ 	.word	0xfffffffd
	.align		4
        /*0018*/ 	.word	0x00000000
	.align		4
        /*001c*/ 	.word	0xfffffffc


//--------------------- .text._Z24back_substitution_kernelPdS_S_i --------------------------
	.section	.text._Z24back_substitution_kernelPdS_S_i,"ax",@progbits
	.align	128
        .global         _Z24back_substitution_kernelPdS_S_i
        .type           _Z24back_substitution_kernelPdS_S_i,@function
        .size           _Z24back_substitution_kernelPdS_S_i,(.L_x_25 - _Z24back_substitution_kernelPdS_S_i)
        .other          _Z24back_substitution_kernelPdS_S_i,@"STO_CUDA_ENTRY STV_DEFAULT"
_Z24back_substitution_kernelPdS_S_i:
.text._Z24back_substitution_kernelPdS_S_i:
[----:B------:R-:W-:Y:S08]  /*0000*/  LDC R1, c[0x0][0x37c] ;  /* 0x0000df00ff017b82 */ /* 0x000ff00000000800 */
[----:B------:R-:W0:Y:S01]  /*0010*/  S2UR UR5, SR_CTAID.X ;  /* 0x00000000000579c3 */ /* 0x000e220000002500 */
[----:B------:R-:W1:Y:S01]  /*0020*/  LDCU.64 UR10, c[0x0][0x358] ;  /* 0x00006b00ff0a77ac */ /* 0x000e620008000a00 */
[----:B------:R-:W-:-:S06]  /*0030*/  CS2R R10, SRZ ;  /* 0x00000000000a7805 */ /* 0x000fcc000001ff00 */
[----:B------:R-:W2:Y:S01]  /*0040*/  LDC R17, c[0x0][0x398] ;  /* 0x0000e600ff117b82 */ /* 0x000ea20000000800 */
[----:B0-----:R-:W-:Y:S02]  /*0050*/  ULOP3.LUT UR4, URZ, UR5, URZ, 0x33, !UPT ;  /* 0x00000005ff047292 */ /* 0x001fe4000f8e33ff */
[----:B--2---:R-:W-:-:S04]  /*0060*/  VIADD R16, R17, -UR5 ;  /* 0x8000000511107c36 */ /* 0x004fc80008000000 */
[----:B------:R-:W-:Y:S01]  /*0070*/  VIADD R0, R17, UR4 ;  /* 0x0000000411007c36 */ /* 0x000fe20008000000 */
[----:B------:R-:W-:-:S13]  /*0080*/  ISETP.GE.AND P0, PT, R16, R17, PT ;  /* 0x000000111000720c */ /* 0x000fda0003f06270 */
[----:B-1----:R-:W-:Y:S05]  /*0090*/  @P0 BRA `(.L_x_0) ;  /* 0x0000000800480947 */ /* 0x002fea0003800000 */
[----:B------:R-:W-:Y:S01]  /*00a0*/  UIADD3 UR4, UPT, UPT, UR5, -0x1, URZ ;  /* 0xffffffff05047890 */ /* 0x000fe2000fffe0ff */
[----:B------:R-:W-:Y:S01]  /*00b0*/  CS2R R10, SRZ ;  /* 0x00000000000a7805 */ /* 0x000fe2000001ff00 */
[----:B------:R-:W-:Y:S02]  /*00c0*/  ULOP3.LUT UR8, UR5, 0xf, URZ, 0xc0, !UPT ;  /* 0x0000000f05087892 */ /* 0x000fe4000f8ec0ff */
[----:B------:R-:W-:Y:S02]  /*00d0*/  UISETP.GE.U32.AND UP1, UPT, UR4, 0xf, UPT ;  /* 0x0000000f0400788c */ /* 0x000fe4000bf26070 */
[----:B------:R-:W-:-:S07]  /*00e0*/  UISETP.NE.AND UP0, UPT, UR8, URZ, UPT ;  /* 0x000000ff0800728c */ /* 0x000fce000bf05270 */
[----:B------:R-:W-:Y:S05]  /*00f0*/  BRA.U !UP1, `(.L_x_1) ;  /* 0x00000005090c7547 */ /* 0x000fea000b800000 */
[----:B------:R-:W0:Y:S01]  /*0100*/  LDC.64 R2, c[0x0][0x390] ;  /* 0x0000e400ff027b82 */ /* 0x000e220000000a00 */
[----:B------:R-:W1:Y:S01]  /*0110*/  LDCU.64 UR6, c[0x0][0x380] ;  /* 0x00007000ff0677ac */ /* 0x000e620008000a00 */
[----:B------:R-:W-:Y:S01]  /*0120*/  IMAD R18, R16, R17, -UR5 ;  /* 0x8000000510127e24 */ /* 0x000fe2000f8e0211 */
[----:B------:R-:W-:Y:S01]  /*0130*/  CS2R R10, SRZ ;  /* 0x00000000000a7805 */ /* 0x000fe2000001ff00 */
[----:B------:R-:W-:-:S04]  /*0140*/  ULOP3.LUT UR4, UR5, 0x7ffffff0, URZ, 0xc0, !UPT ;  /* 0x7ffffff005047892 */ /* 0x000fc8000f8ec0ff */
[----:B------:R-:W-:Y:S02]  /*0150*/  UIADD3 UR4, UPT, UPT, -UR4, URZ, URZ ;  /* 0x000000ff04047290 */ /* 0x000fe4000fffe1ff */
[----:B-1----:R-:W-:-:S04]  /*0160*/  UIADD3 UR6, UP1, UPT, UR6, 0x40, URZ ;  /* 0x0000004006067890 */ /* 0x002fc8000ff3e0ff */
[----:B------:R-:W-:Y:S01]  /*0170*/  UIADD3.X UR7, UPT, UPT, URZ, UR7, URZ, UP1, !UPT ;  /* 0x00000007ff077290 */ /* 0x000fe20008ffe4ff */
[----:B0-----:R-:W-:-:S05]  /*0180*/  IADD3 R2, P0, PT, R2, 0x40, RZ ;  /* 0x0000004002027810 */ /* 0x001fca0007f1e0ff */
[----:B------:R-:W-:-:S08]  /*0190*/  IMAD.X R3, RZ, RZ, R3, P0 ;  /* 0x000000ffff037224 */ /* 0x000fd000000e0603 */
.L_x_2:
[----:B------:R-:W-:Y:S02]  /*01a0*/  IMAD.U32 R4, RZ, RZ, UR6 ;  /* 0x00000006ff047e24 */ /* 0x000fe4000f8e00ff */
[----:B------:R-:W-:Y:S02]  /*01b0*/  IMAD.U32 R5, RZ, RZ, UR7 ;  /* 0x00000007ff057e24 */ /* 0x000fe4000f8e00ff */
[----:B------:R-:W-:-:S04]  /*01c0*/  IMAD.WIDE R6, R16, 0x8, R2 ;  /* 0x0000000810067825 */ /* 0x000fc800078e0202 */
[----:B------:R-:W-:Y:S01]  /*01d0*/  IMAD.WIDE R4, R18, 0x8, R4 ;  /* 0x0000000812047825 */ /* 0x000fe200078e0204 */
[----:B------:R-:W2:Y:S04]  /*01e0*/  LDG.E.64 R24, desc[UR10][R6.64+-0x40] ;  /* 0xffffc00a06187981 */ /* 0x000ea8000c1e1b00 */
[----:B------:R-:W2:Y:S04]  /*01f0*/  LDG.E.64 R8, desc[UR10][R4.64+-0x40] ;  /* 0xffffc00a04087981 */ /* 0x000ea8000c1e1b00 */
[----:B------:R-:W3:Y:S04]  /*0200*/  LDG.E.64 R20, desc[UR10][R6.64+-0x38] ;  /* 0xffffc80a06147981 */ /* 0x000ee8000c1e1b00 */
[----:B------:R-:W3:Y:S04]  /*0210*/  LDG.E.64 R22, desc[UR10][R4.64+-0x38] ;  /* 0xffffc80a04167981 */ /* 0x000ee8000c1e1b00 */
[----:B------:R-:W4:Y:S04]  /*0220*/  LDG.E.64 R12, desc[UR10][R6.64+-0x30] ;  /* 0xffffd00a060c7981 */ /* 0x000f28000c1e1b00 */
[----:B------:R-:W4:Y:S04]  /*0230*/  LDG.E.64 R14, desc[UR10][R4.64+-0x30] ;  /* 0xffffd00a040e7981 */ /* 0x000f28000c1e1b00 */
[----:B------:R-:W5:Y:S04]  /*0240*/  LDG.E.64 R26, desc[UR10][R6.64+0x38] ;  /* 0x0000380a061a7981 */ /* 0x000f68000c1e1b00 */
[----:B------:R-:W5:Y:S01]  /*0250*/  LDG.E.64 R28, desc[UR10][R4.64+0x38] ;  /* 0x0000380a041c7981 */ /* 0x000f62000c1e1b00 */
[----:B--2---:R-:W-:-:S03]  /*0260*/  DFMA R24, R8, R24, R10 ;  /* 0x000000180818722b */ /* 0x004fc6000000000a */
[----:B------:R-:W2:Y:S04]  /*0270*/  LDG.E.64 R8, desc[UR10][R6.64+-0x28] ;  /* 0xffffd80a06087981 */ /* 0x000ea8000c1e1b00 */
[----:B------:R-:W2:Y:S01]  /*0280*/  LDG.E.64 R10, desc[UR10][R4.64+-0x28] ;  /* 0xffffd80a040a7981 */ /* 0x000ea2000c1e1b00 */
[----:B---3--:R-:W-:-:S03]  /*0290*/  DFMA R24, R22, R20, R24 ;  /* 0x000000141618722b */ /* 0x008fc60000000018 */
[----:B------:R-:W3:Y:S04]  /*02a0*/  LDG.E.64 R20, desc[UR10][R6.64+-0x20] ;  /* 0xffffe00a06147981 */ /* 0x000ee8000c1e1b00 */
[----:B------:R-:W3:Y:S01]  /*02b0*/  LDG.E.64 R22, desc[UR10][R4.64+-0x20] ;  /* 0xffffe00a04167981 */ /* 0x000ee2000c1e1b00 */
[----:B----4-:R-:W-:-:S03]  /*02c0*/  DFMA R24, R14, R12, R24 ;  /* 0x0000000c0e18722b */ /* 0x010fc60000000018 */
[----:B------:R-:W4:Y:S04]  /*02d0*/  LDG.E.64 R12, desc[UR10][R6.64+-0x18] ;  /* 0xffffe80a060c7981 */ /* 0x000f28000c1e1b00 */
[----:B------:R-:W4:Y:S01]  /*02e0*/  LDG.E.64 R14, desc[UR10][R4.64+-0x18] ;  /* 0xffffe80a040e7981 */ /* 0x000f22000c1e1b00 */
        /* <DEDUP_REMOVED lines=27> */
[----:B------:R-:W-:-:S04]  /*04a0*/  UIADD3 UR4, UPT, UPT, UR4, 0x10, URZ ;  /* 0x0000001004047890 */ /* 0x000fc8000fffe0ff */
[----:B------:R-:W-:Y:S01]  /*04b0*/  UISETP.NE.AND UP1, UPT, UR4, URZ, UPT ;  /* 0x000000ff0400728c */ /* 0x000fe2000bf25270 */
[----:B------:R-:W-:Y:S02]  /*04c0*/  VIADD R16, R16, 0x10 ;  /* 0x0000001010107836 */ /* 0x000fe40000000000 */
[----:B------:R-:W-:Y:S01]  /*04d0*/  VIADD R18, R18, 0x10 ;  /* 0x0000001012127836 */ /* 0x000fe20000000000 */
[----:B--2---:R-:W-:-:S08]  /*04e0*/  DFMA R8, R8, R10, R12 ;  /* 0x0000000a0808722b */ /* 0x004fd0000000000c */
[----:B---3--:R-:W-:-:S08]  /*04f0*/  DFMA R8, R20, R22, R8 ;  /* 0x000000161408722b */ /* 0x008fd00000000008 */
[----:B----4-:R-:W-:-:S08]  /*0500*/  DFMA R8, R14, R24, R8 ;  /* 0x000000180e08722b */ /* 0x010fd00000000008 */
[----:B-----5:R-:W-:Y:S01]  /*0510*/  DFMA R10, R28, R26, R8 ;  /* 0x0000001a1c0a722b */ /* 0x020fe20000000008 */
[----:B------:R-:W-:Y:S10]  /*0520*/  BRA.U UP1, `(.L_x_2) ;  /* 0xfffffffd011c7547 */ /* 0x000ff4000b83ffff */
.L_x_1:
[----:B------:R-:W-:Y:S05]  /*0530*/  BRA.U !UP0, `(.L_x_0) ;  /* 0x0000000508207547 */ /* 0x000fea000b800000 */
[----:B------:R-:W-:Y:S02]  /*0540*/  UISETP.GE.U32.AND UP0, UPT, UR8, 0x8, UPT ;  /* 0x000000080800788c */ /* 0x000fe4000bf06070 */
[----:B------:R-:W-:-:S04]  /*0550*/  ULOP3.LUT UR6, UR5, 0x7, URZ, 0xc0, !UPT ;  /* 0x0000000705067892 */ /* 0x000fc8000f8ec0ff */
[----:B------:R-:W-:-:S03]  /*0560*/  UISETP.NE.AND UP1, UPT, UR6, URZ, UPT ;  /* 0x000000ff0600728c */ /* 0x000fc6000bf25270 */
[----:B------:R-:W-:Y:S08]  /*0570*/  BRA.U !UP0, `(.L_x_3) ;  /* 0x0000000108787547 */ /* 0x000ff0000b800000 */
[----:B------:R-:W0:Y:S01]  /*0580*/  LDC.64 R8, c[0x0][0x380] ;  /* 0x0000e000ff087b82 */ /* 0x000e220000000a00 */
[----:B------:R-:W-:-:S07]  /*0590*/  IMAD R5, R0, R17, R16 ;  /* 0x0000001100057224 */ /* 0x000fce00078e0210 */
[----:B------:R-:W1:Y:S01]  /*05a0*/  LDC.64 R2, c[0x0][0x390] ;  /* 0x0000e400ff027b82 */ /* 0x000e620000000a00 */
[----:B0-----:R-:W-:-:S05]  /*05b0*/  IMAD.WIDE R8, R5, 0x8, R8 ;  /* 0x0000000805087825 */ /* 0x001fca00078e0208 */
[----:B------:R-:W2:Y:S01]  /*05c0*/  LDG.E.64 R12, desc[UR10][R8.64] ;  /* 0x0000000a080c7981 */ /* 0x000ea2000c1e1b00 */
[----:B-1----:R-:W-:-:S03]  /*05d0*/  IMAD.WIDE R2, R16, 0x8, R2 ;  /* 0x0000000810027825 */ /* 0x002fc600078e0202 */
[----:B------:R-:W3:Y:S04]  /*05e0*/  LDG.E.64 R14, desc[UR10][R8.64+0x8] ;  /* 0x0000080a080e7981 */ /* 0x000ee8000c1e1b00 */
[----:B------:R-:W2:Y:S04]  /*05f0*/  LDG.E.64 R24, desc[UR10][R2.64] ;  /* 0x0000000a02187981 */ /* 0x000ea8000c1e1b00 */
[----:B------:R-:W3:Y:S04]  /*0600*/  LDG.E.64 R18, desc[UR10][R2.64+0x8] ;  /* 0x0000080a02127981 */ /* 0x000ee8000c1e1b00 */
[----:B------:R-:W4:Y:S04]  /*0610*/  LDG.E.64 R20, desc[UR10][R8.64+0x10] ;  /* 0x0000100a08147981 */ /* 0x000f28000c1e1b00 */
[----:B------:R-:W4:Y:S04]  /*0620*/  LDG.E.64 R22, desc[UR10][R2.64+0x10] ;  /* 0x0000100a02167981 */ /* 0x000f28000c1e1b00 */
[----:B------:R-:W5:Y:S04]  /*0630*/  LDG.E.64 R4, desc[UR10][R8.64+0x18] ;  /* 0x0000180a08047981 */ /* 0x000f68000c1e1b00 */
[----:B------:R-:W5:Y:S04]  /*0640*/  LDG.E.64 R6, desc[UR10][R2.64+0x18] ;  /* 0x0000180a02067981 */ /* 0x000f68000c1e1b00 */
        /* <DEDUP_REMOVED lines=11> */
[----:B-----5:R-:W-:Y:S01]  /*0700*/  DFMA R4, R4, R6, R20 ;  /* 0x000000060404722b */ /* 0x020fe20000000014 */
[----:B------:R-:W-:-:S07]  /*0710*/  IADD3 R16, PT, PT, R16, 0x8, RZ ;  /* 0x0000000810107810 */ /* 0x000fce0007ffe0ff */
[----:B--2---:R-:W-:-:S08]  /*0720*/  DFMA R4, R10, R12, R4 ;  /* 0x0000000c0a04722b */ /* 0x004fd00000000004 */
[----:B---3--:R-:W-:-:S08]  /*0730*/  DFMA R4, R14, R18, R4 ;  /* 0x000000120e04722b */ /* 0x008fd00000000004 */
[----:B----4-:R-:W-:-:S08]  /*0740*/  DFMA R4, R22, R24, R4 ;  /* 0x000000181604722b */ /* 0x010fd00000000004 */
[----:B------:R-:W-:-:S11]  /*0750*/  DFMA R10, R26, R28, R4 ;  /* 0x0000001c1a0a722b */ /* 0x000fd60000000004 */
.L_x_3:
        /* <DEDUP_REMOVED lines=17> */
[----:B------:R-:W5:Y:S01]  /*0870*/  LDG.E.64 R14, desc[UR10][R22.64+0x18] ;  /* 0x0000180a160e7981 */ /* 0x000f62000c1e1b00 */
[----:B------:R-:W-:Y:S01]  /*0880*/  VIADD R16, R16, 0x4 ;  /* 0x0000000410107836 */ /* 0x000fe20000000000 */
[----:B--2---:R-:W-:-:S08]  /*0890*/  DFMA R20, R20, R24, R10 ;  /* 0x000000181414722b */ /* 0x004fd0000000000a */
[----:B---3--:R-:W-:-:S08]  /*08a0*/  DFMA R6, R6, R8, R20 ;  /* 0x000000080606722b */ /* 0x008fd00000000014 */
[----:B----4-:R-:W-:-:S08]  /*08b0*/  DFMA R2, R2, R4, R6 ;  /* 0x000000040202722b */ /* 0x010fd00000000006 */
[----:B-----5:R-:W-:-:S11]  /*08c0*/  DFMA R10, R12, R14, R2 ;  /* 0x0000000e0c0a722b */ /* 0x020fd60000000002 */
.L_x_4:
[----:B------:R-:W-:Y:S05]  /*08d0*/  BRA.U !UP1, `(.L_x_0) ;  /* 0x0000000109387547 */ /* 0x000fea000b800000 */
[----:B------:R-:W0:Y:S01]  /*08e0*/  LDC.64 R6, c[0x0][0x390] ;  /* 0x0000e400ff067b82 */ /* 0x000e220000000a00 */
[----:B------:R-:W-:Y:S01]  /*08f0*/  IMAD R13, R0, R17, R16 ;  /* 0x00000011000d7224 */ /* 0x000fe200078e0210 */
[----:B------:R-:W-:-:S06]  /*0900*/  UIADD3 UR4, UPT, UPT, -UR4, URZ, URZ ;  /* 0x000000ff04047290 */ /* 0x000fcc000fffe1ff */
[----:B------:R-:W1:Y:S06]  /*0910*/  LDC.64 R8, c[0x0][0x380] ;  /* 0x0000e000ff087b82 */ /* 0x000e6c0000000a00 */
.L_x_5:
[----:B0-----:R-:W-:-:S04]  /*0920*/  IMAD.WIDE R2, R16, 0x8, R6 ;  /* 0x0000000810027825 */ /* 0x001fc800078e0206 */
[C---:B-1----:R-:W-:Y:S02]  /*0930*/  IMAD.WIDE R4, R13.reuse, 0x8, R8 ;  /* 0x000000080d047825 */ /* 0x042fe400078e0208 */
[----:B------:R-:W2:Y:S04]  /*0940*/  LDG.E.64 R2, desc[UR10][R2.64] ;  /* 0x0000000a02027981 */ /* 0x000ea8000c1e1b00 */
[----:B------:R-:W2:Y:S01]  /*0950*/  LDG.E.64 R4, desc[UR10][R4.64] ;  /* 0x0000000a04047981 */ /* 0x000ea2000c1e1b00 */
[----:B------:R-:W-:Y:S01]  /*0960*/  UIADD3 UR4, UPT, UPT, UR4, 0x1, URZ ;  /* 0x0000000104047890 */ /* 0x000fe2000fffe0ff */
[----:B------:R-:W-:Y:S02]  /*0970*/  VIADD R16, R16, 0x1 ;  /* 0x0000000110107836 */ /* 0x000fe40000000000 */
[----:B------:R-:W-:Y:S01]  /*0980*/  VIADD R13, R13, 0x1 ;  /* 0x000000010d0d7836 */ /* 0x000fe20000000000 */
[----:B------:R-:W-:Y:S01]  /*0990*/  UISETP.NE.AND UP0, UPT, UR4, URZ, UPT ;  /* 0x000000ff0400728c */ /* 0x000fe2000bf05270 */
[----:B--2---:R-:W-:-:S08]  /*09a0*/  DFMA R10, R4, R2, R10 ;  /* 0x00000002040a722b */ /* 0x004fd0000000000a */
[----:B------:R-:W-:Y:S05]  /*09b0*/  BRA.U UP0, `(.L_x_5) ;  /* 0xfffffffd00d87547 */ /* 0x000fea000b83ffff */
.L_x_0:
[----:B------:R-:W0:Y:S01]  /*09c0*/  LDC.64 R4, c[0x0][0x380] ;  /* 0x0000e000ff047b82 */ /* 0x000e220000000a00 */
[----:B------:R-:W-:-:S07]  /*09d0*/  IMAD R17, R0, R17, R0 ;  /* 0x0000001100117224 */ /* 0x000fce00078e0200 */
[----:B------:R-:W1:Y:S01]  /*09e0*/  LDC.64 R2, c[0x0][0x388] ;  /* 0x0000e200ff027b82 */ /* 0x000e620000000a00 */
[----:B0-----:R-:W-:-:S06]  /*09f0*/  IMAD.WIDE R4, R17, 0x8, R4 ;  /* 0x0000000811047825 */ /* 0x001fcc00078e0204 */
[----:B------:R-:W2:Y:S01]  /*0a00*/  LDG.E.64 R4, desc[UR10][R4.64] ;  /* 0x0000000a04047981 */ /* 0x000ea2000c1e1b00 */
[----:B-1----:R-:W-:-:S06]  /*0a10*/  IMAD.WIDE R2, R0, 0x8, R2 ;  /* 0x0000000800027825 */ /* 0x002fcc00078e0202 */
[----:B------:R-:W3:Y:S01]  /*0a20*/  LDG.E.64 R2, desc[UR10][R2.64] ;  /* 0x0000000a02027981 */ /* 0x000ee2000c1e1b00 */
[----:B------:R-:W-:Y:S01]  /*0a30*/  IMAD.MOV.U32 R6, RZ, RZ, 0x1 ;  /* 0x00000001ff067424 */ /* 0x000fe200078e00ff */
[----:B--2---:R-:W0:Y:S05]  /*0a40*/  MUFU.RCP64H R7, R5 ;  /* 0x0000000500077308 */ /* 0x004e2a0000001800 */
[----:B0-----:R-:W-:-:S08]  /*0a50*/  DFMA R8, -R4, R6, 1 ;  /* 0x3ff000000408742b */ /* 0x001fd00000000106 */
[----:B------:R-:W-:-:S08]  /*0a60*/  DFMA R8, R8, R8, R8 ;  /* 0x000000080808722b */ /* 0x000fd00000000008 */
[----:B------:R-:W-:Y:S02]  /*0a70*/  DFMA R8, R6, R8, R6 ;  /* 0x000000080608722b */ /* 0x000fe40000000006 */
[----:B---3--:R-:W-:-:S06]  /*0a80*/  DADD R6, R2, -R10 ;  /* 0x0000000002067229 */ /* 0x008fcc000000080a */
[----:B------:R-:W-:-:S04]  /*0a90*/  DFMA R12, -R4, R8, 1 ;  /* 0x3ff00000040c742b */ /* 0x000fc80000000108 */
[----:B------:R-:W-:-:S04]  /*0aa0*/  FSETP.GEU.AND P1, PT, |R7|, 6.5827683646048100446e-37, PT ;  /* 0x036000000700780b */ /* 0x000fc80003f2e200 */
[----:B------:R-:W-:-:S08]  /*0ab0*/  DFMA R12, R8, R12, R8 ;  /* 0x0000000c080c722b */ /* 0x000fd00000000008 */
[----:B------:R-:W-:-:S08]  /*0ac0*/  DMUL R8, R6, R12 ;  /* 0x0000000c06087228 */ /* 0x000fd00000000000 */
[----:B------:R-:W-:-:S08]  /*0ad0*/  DFMA R10, -R4, R8, R6 ;  /* 0x00000008040a722b */ /* 0x000fd00000000106 */
[----:B------:R-:W-:-:S10]  /*0ae0*/  DFMA R2, R12, R10, R8 ;  /* 0x0000000a0c02722b */ /* 0x000fd40000000008 */
[----:B------:R-:W-:-:S05]  /*0af0*/  FFMA R8, RZ, R5, R3 ;  /* 0x00000005ff087223 */ /* 0x000fca0000000003 */
[----:B------:R-:W-:-:S13]  /*0b00*/  FSETP.GT.AND P0, PT, |R8|, 1.469367938527859385e-39, PT ;  /* 0x001000000800780b */ /* 0x000fda0003f04200 */
[----:B------:R-:W-:Y:S05]  /*0b10*/  @P0 BRA P1, `(.L_x_6) ;  /* 0x0000000000080947 */ /* 0x000fea0000800000 */
[----:B------:R-:W-:-:S07]  /*0b20*/  MOV R10, 0xb40 ;  /* 0x00000b40000a7802 */ /* 0x000fce0000000f00 */
[----:B------:R-:W-:Y:S05]  /*0b30*/  CALL.REL.NOINC `($__internal_0_$__cuda_sm20_div_rn_f64_full) ;  /* 0x0000000000107944 */ /* 0x000fea0003c00000 */
.L_x_6:
[----:B------:R-:W0:Y:S02]  /*0b40*/  LDC.64 R4, c[0x0][0x390] ;  /* 0x0000e400ff047b82 */ /* 0x000e240000000a00 */
[----:B0-----:R-:W-:-:S05]  /*0b50*/  IMAD.WIDE R4, R0, 0x8, R4 ;  /* 0x0000000800047825 */ /* 0x001fca00078e0204 */
[----:B------:R-:W-:Y:S01]  /*0b60*/  STG.E.64 desc[UR10][R4.64], R2 ;  /* 0x0000000204007986 */ /* 0x000fe2000c101b0a */
[----:B------:R-:W-:Y:S05]  /*0b70*/  EXIT ;  /* 0x000000000000794d */ /* 0x000fea0003800000 */
        .weak           $__internal_0_$__cuda_sm20_div_rn_f64_full
        .type           $__internal_0_$__cuda_sm20_div_rn_f64_full,@function
        .size           $__internal_0_$__cuda_sm20_div_rn_f64_full,(.L_x_25 - $__internal_0_$__cuda_sm20_div_rn_f64_full)
$__internal_0_$__cuda_sm20_div_rn_f64_full:
[C---:B------:R-:W-:Y:S01]  /*0b80*/  FSETP.GEU.AND P0, PT, |R5|.reuse, 1.469367938527859385e-39, PT ;  /* 0x001000000500780b */ /* 0x040fe20003f0e200 */
[----:B------:R-:W-:Y:S01]  /*0b90*/  IMAD.MOV.U32 R8, RZ, RZ, 0x1 ;  /* 0x00000001ff087424 */ /* 0x000fe200078e00ff */
[C---:B------:R-:W-:Y:S02]  /*0ba0*/  LOP3.LUT R2, R5.reuse, 0x800fffff, RZ, 0xc0, !PT ;  /* 0x800fffff05027812 */ /* 0x040fe400078ec0ff */
[----:B------:R-:W-:Y:S02]  /*0bb0*/  LOP3.LUT R15, R5, 0x7ff00000, RZ, 0xc0, !PT ;  /* 0x7ff00000050f7812 */ /* 0x000fe400078ec0ff */
[----:B------:R-:W-:Y:S01]  /*0bc0*/  LOP3.LUT R3, R2, 0x3ff00000, RZ, 0xfc, !PT ;  /* 0x3ff0000002037812 */ /* 0x000fe200078efcff */
[----:B------:R-:W-:Y:S01]  /*0bd0*/  IMAD.MOV.U32 R2, RZ, RZ, R4 ;  /* 0x000000ffff027224 */ /* 0x000fe200078e0004 */
[----:B------:R-:W-:Y:S02]  /*0be0*/  LOP3.LUT R14, R7, 0x7ff00000, RZ, 0xc0, !PT ;  /* 0x7ff00000070e7812 */ /* 0x000fe400078ec0ff */
[----:B------:R-:W-:-:S02]  /*0bf0*/  MOV R11, 0x1ca00000 ;  /* 0x1ca00000000b7802 */ /* 0x000fc40000000f00 */
[----:B------:R-:W-:Y:S01]  /*0c00*/  ISETP.GE.U32.AND P1, PT, R14, R15, PT ;  /* 0x0000000f0e00720c */ /* 0x000fe20003f26070 */
[----:B------:R-:W-:Y:S01]  /*0c10*/  @!P0 DMUL R2, R4, 8.98846567431157953865e+307 ;  /* 0x7fe0000004028828 */ /* 0x000fe20000000000 */
[----:B------:R-:W-:-:S05]  /*0c20*/  IMAD.MOV.U32 R21, RZ, RZ, R14 ;  /* 0x000000ffff157224 */ /* 0x000fca00078e000e */
[----:B------:R-:W0:Y:S02]  /*0c30*/  MUFU.RCP64H R9, R3 ;  /* 0x0000000300097308 */ /* 0x000e240000001800 */
[----:B0-----:R-:W-:-:S08]  /*0c40*/  DFMA R12, R8, -R2, 1 ;  /* 0x3ff00000080c742b */ /* 0x001fd00000000802 */
[----:B------:R-:W-:-:S08]  /*0c50*/  DFMA R12, R12, R12, R12 ;  /* 0x0000000c0c0c722b */ /* 0x000fd0000000000c */
[----:B------:R-:W-:Y:S01]  /*0c60*/  DFMA R12, R8, R12, R8 ;  /* 0x0000000c080c722b */ /* 0x000fe20000000008 */
[----:B------:R-:W-:Y:S01]  /*0c70*/  SEL R9, R11, 0x63400000, !P1 ;  /* 0x634000000b097807 */ /* 0x000fe20004800000 */
[----:B------:R-:W-:Y:S01]  /*0c80*/  IMAD.MOV.U32 R8, RZ, RZ, R6 ;  /* 0x000000ffff087224 */ /* 0x000fe200078e0006 */
[----:B------:R-:W-:Y:S02]  /*0c90*/  FSETP.GEU.AND P1, PT, |R7|, 1.469367938527859385e-39, PT ;  /* 0x001000000700780b */ /* 0x000fe40003f2e200 */
[----:B------:R-:W-:-:S03]  /*0ca0*/  LOP3.LUT R9, R9, 0x800fffff, R7, 0xf8, !PT ;  /* 0x800fffff09097812 */ /* 0x000fc600078ef807 */
[----:B------:R-:W-:-:S08]  /*0cb0*/  DFMA R16, R12, -R2, 1 ;  /* 0x3ff000000c10742b */ /* 0x000fd00000000802 */
[----:B------:R-:W-:Y:S01]  /*0cc0*/  DFMA R12, R12, R16, R12 ;  /* 0x000000100c0c722b */ /* 0x000fe2000000000c */
[----:B------:R-:W-:Y:S10]  /*0cd0*/  @P1 BRA `(.L_x_7) ;  /* 0x0000000000201947 */ /* 0x000ff40003800000 */
[----:B------:R-:W-:Y:S01]  /*0ce0*/  LOP3.LUT R17, R5, 0x7ff00000, RZ, 0xc0, !PT ;  /* 0x7ff0000005117812 */ /* 0x000fe200078ec0ff */
[----:B------:R-:W-:-:S03]  /*0cf0*/  IMAD.MOV.U32 R16, RZ, RZ, RZ ;  /* 0x000000ffff107224 */ /* 0x000fc600078e00ff */
[----:B------:R-:W-:-:S04]  /*0d00*/  ISETP.GE.U32.AND P1, PT, R14, R17, PT ;  /* 0x000000110e00720c */ /* 0x000fc80003f26070 */
[----:B------:R-:W-:-:S04]  /*0d10*/  SEL R17, R11, 0x63400000, !P1 ;  /* 0x634000000b117807 */ /* 0x000fc80004800000 */
[----:B------:R-:W-:-:S04]  /*0d20*/  LOP3.LUT R17, R17, 0x80000000, R7, 0xf8, !PT ;  /* 0x8000000011117812 */ /* 0x000fc800078ef807 */
[----:B------:R-:W-:-:S06]  /*0d30*/  LOP3.LUT R17, R17, 0x100000, RZ, 0xfc, !PT ;  /* 0x0010000011117812 */ /* 0x000fcc00078efcff */
[----:B------:R-:W-:-:S10]  /*0d40*/  DFMA R8, R8, 2, -R16 ;  /* 0x400000000808782b */ /* 0x000fd40000000810 */
[----:B------:R-:W-:-:S07]  /*0d50*/  LOP3.LUT R21, R9, 0x7ff00000, RZ, 0xc0, !PT ;  /* 0x7ff0000009157812 */ /* 0x000fce00078ec0ff */
.L_x_7:
[----:B------:R-:W-:Y:S01]  /*0d60*/  IMAD.MOV.U32 R20, RZ, RZ, R15 ;  /* 0x000000ffff147224 */ /* 0x000fe200078e000f */
[----:B------:R-:W-:Y:S01]  /*0d70*/  @!P0 LOP3.LUT R20, R3, 0x7ff00000, RZ, 0xc0, !PT ;  /* 0x7ff0000003148812 */ /* 0x000fe200078ec0ff */
[----:B------:R-:W-:Y:S01]  /*0d80*/  VIADD R15, R21, 0xffffffff ;  /* 0xffffffff150f7836 */ /* 0x000fe20000000000 */
[----:B------:R-:W-:Y:S02]  /*0d90*/  DMUL R16, R12, R8 ;  /* 0x000000080c107228 */ /* 0x000fe40000000000 */
[----:B------:R-:W-:Y:S02]  /*0da0*/  IADD3 R22, PT, PT, R20, -0x1, RZ ;  /* 0xffffffff14167810 */ /* 0x000fe40007ffe0ff */
[----:B------:R-:W-:-:S04]  /*0db0*/  ISETP.GT.U32.AND P0, PT, R15, 0x7feffffe, PT ;  /* 0x7feffffe0f00780c */ /* 0x000fc80003f04070 */
[----:B------:R-:W-:Y:S01]  /*0dc0*/  ISETP.GT.U32.OR P0, PT, R22, 0x7feffffe, P0 ;  /* 0x7feffffe1600780c */ /* 0x000fe20000704470 */
[----:B------:R-:W-:-:S08]  /*0dd0*/  DFMA R18, R16, -R2, R8 ;  /* 0x800000021012722b */ /* 0x000fd00000000008 */
[----:B------:R-:W-:-:S04]  /*0de0*/  DFMA R12, R12, R18, R16 ;  /* 0x000000120c0c722b */ /* 0x000fc80000000010 */
[----:B------:R-:W-:Y:S07]  /*0df0*/  @P0 BRA `(.L_x_8) ;  /* 0x00000000006c0947 */ /* 0x000fee0003800000 */
[----:B------:R-:W-:-:S04]  /*0e00*/  LOP3.LUT R7, R5, 0x7ff00000, RZ, 0xc0, !PT ;  /* 0x7ff0000005077812 */ /* 0x000fc800078ec0ff */
[CC--:B------:R-:W-:Y:S02]  /*0e10*/  VIADDMNMX R6, R14.reuse, -R7.reuse, 0xb9600000, !PT ;  /* 0xb96000000e067446 */ /* 0x0c0fe40007800907 */
[----:B------:R-:W-:Y:S02]  /*0e20*/  ISETP.GE.U32.AND P0, PT, R14, R7, PT ;  /* 0x000000070e00720c */ /* 0x000fe40003f06070 */
[----:B------:R-:W-:Y:S02]  /*0e30*/  VIMNMX R6, PT, PT, R6, 0x46a00000, PT ;  /* 0x46a0000006067848 */ /* 0x000fe40003fe0100 */
[----:B------:R-:W-:-:S05]  /*0e40*/  SEL R11, R11, 0x63400000, !P0 ;  /* 0x634000000b0b7807 */ /* 0x000fca0004000000 */
[----:B------:R-:W-:Y:S02]  /*0e50*/  IMAD.IADD R11, R6, 0x1, -R11 ;  /* 0x00000001060b7824 */ /* 0x000fe400078e0a0b */
[----:B------:R-:W-:Y:S02]  /*0e60*/  IMAD.MOV.U32 R6, RZ, RZ, RZ ;  /* 0x000000ffff067224 */ /* 0x000fe400078e00ff */
[----:B------:R-:W-:-:S06]  /*0e70*/  VIADD R7, R11, 0x7fe00000 ;  /* 0x7fe000000b077836 */ /* 0x000fcc0000000000 */
[----:B------:R-:W-:-:S10]  /*0e80*/  DMUL R14, R12, R6 ;  /* 0x000000060c0e7228 */ /* 0x000fd40000000000 */
[----:B------:R-:W-:-:S13]  /*0e90*/  FSETP.GTU.AND P0, PT, |R15|, 1.469367938527859385e-39, PT ;  /* 0x001000000f00780b */ /* 0x000fda0003f0c200 */
[----:B------:R-:W-:Y:S05]  /*0ea0*/  @P0 BRA `(.L_x_9) ;  /* 0x0000000000940947 */ /* 0x000fea0003800000 */
[----:B------:R-:W-:Y:S01]  /*0eb0*/  DFMA R2, R12, -R2, R8 ;  /* 0x800000020c02722b */ /* 0x000fe20000000008 */
[----:B------:R-:W-:-:S09]  /*0ec0*/  IMAD.MOV.U32 R6, RZ, RZ, RZ ;  /* 0x000000ffff067224 */ /* 0x000fd200078e00ff */
[C---:B------:R-:W-:Y:S02]  /*0ed0*/  FSETP.NEU.AND P0, PT, R3.reuse, RZ, PT ;  /* 0x000000ff0300720b */ /* 0x040fe40003f0d000 */
[----:B------:R-:W-:-:S04]  /*0ee0*/  LOP3.LUT R5, R3, 0x80000000, R5, 0x48, !PT ;  /* 0x8000000003057812 */ /* 0x000fc800078e4805 */
[----:B------:R-:W-:-:S07]  /*0ef0*/  LOP3.LUT R7, R5, R7, RZ, 0xfc, !PT ;  /* 0x0000000705077212 */ /* 0x000fce00078efcff */
[----:B------:R-:W-:Y:S05]  /*0f00*/  @!P0 BRA `(.L_x_9) ;  /* 0x00000000007c8947 */ /* 0x000fea0003800000 */
[----:B------:R-:W-:Y:S01]  /*0f10*/  IMAD.MOV R3, RZ, RZ, -R11 ;  /* 0x000000ffff037224 */ /* 0x000fe200078e0a0b */
[----:B------:R-:W-:Y:S01]  /*0f20*/  MOV R2, RZ ;  /* 0x000000ff00027202 */ /* 0x000fe20000000f00 */
[----:B------:R-:W-:-:S05]  /*0f30*/  DMUL.RP R6, R12, R6 ;  /* 0x000000060c067228 */ /* 0x000fca0000008000 */
[----:B------:R-:W-:-:S05]  /*0f40*/  DFMA R2, R14, -R2, R12 ;  /* 0x800000020e02722b */ /* 0x000fca000000000c */
[----:B------:R-:W-:Y:S02]  /*0f50*/  LOP3.LUT R5, R7, R5, RZ, 0x3c, !PT ;  /* 0x0000000507057212 */ /* 0x000fe400078e3cff */
[----:B------:R-:W-:-:S04]  /*0f60*/  IADD3 R2, PT, PT, -R11, -0x43300000, RZ ;  /* 0xbcd000000b027810 */ /* 0x000fc80007ffe1ff */
[----:B------:R-:W-:-:S04]  /*0f70*/  FSETP.NEU.AND P0, PT, |R3|, R2, PT ;  /* 0x000000020300720b */ /* 0x000fc80003f0d200 */
[----:B------:R-:W-:Y:S02]  /*0f80*/  FSEL R14, R6, R14, !P0 ;  /* 0x0000000e060e7208 */ /* 0x000fe40004000000 */
[----:B------:R-:W-:Y:S01]  /*0f90*/  FSEL R15, R5, R15, !P0 ;  /* 0x0000000f050f7208 */ /* 0x000fe20004000000 */
[----:B------:R-:W-:Y:S06]  /*0fa0*/  BRA `(.L_x_9) ;  /* 0x0000000000547947 */ /* 0x000fec0003800000 */
.L_x_8:
[----:B------:R-:W-:-:S14]  /*0fb0*/  DSETP.NAN.AND P0, PT, R6, R6, PT ;  /* 0x000000060600722a */ /* 0x000fdc0003f08000 */
[----:B------:R-:W-:Y:S05]  /*0fc0*/  @P0 BRA `(.L_x_10) ;  /* 0x0000000000440947 */ /* 0x000fea0003800000 */
[----:B------:R-:W-:-:S14]  /*0fd0*/  DSETP.NAN.AND P0, PT, R4, R4, PT ;  /* 0x000000040400722a */ /* 0x000fdc0003f08000 */
[----:B------:R-:W-:Y:S05]  /*0fe0*/  @P0 BRA `(.L_x_11) ;  /* 0x0000000000300947 */ /* 0x000fea0003800000 */
[----:B------:R-:W-:Y:S01]  /*0ff0*/  ISETP.NE.AND P0, PT, R21, R20, PT ;  /* 0x000000141500720c */ /* 0x000fe20003f05270 */
[----:B------:R-:W-:Y:S02]  /*1000*/  IMAD.MOV.U32 R14, RZ, RZ, 0x0 ;  /* 0x00000000ff0e7424 */ /* 0x000fe400078e00ff */
[----:B------:R-:W-:-:S10]  /*1010*/  IMAD.MOV.U32 R15, RZ, RZ, -0x80000 ;  /* 0xfff80000ff0f7424 */ /* 0x000fd400078e00ff */
[----:B------:R-:W-:Y:S05]  /*1020*/  @!P0 BRA `(.L_x_9) ;  /* 0x0000000000348947 */ /* 0x000fea0003800000 */
[----:B------:R-:W-:Y:S02]  /*1030*/  ISETP.NE.AND P0, PT, R21, 0x7ff00000, PT ;  /* 0x7ff000001500780c */ /* 0x000fe40003f05270 */
[----:B------:R-:W-:Y:S02]  /*1040*/  LOP3.LUT R15, R7, 0x80000000, R5, 0x48, !PT ;  /* 0x80000000070f7812 */ /* 0x000fe400078e4805 */
[----:B------:R-:W-:-:S13]  /*1050*/  ISETP.EQ.OR P0, PT, R20, RZ, !P0 ;  /* 0x000000ff1400720c */ /* 0x000fda0004702670 */
[----:B------:R-:W-:Y:S01]  /*1060*/  @P0 LOP3.LUT R2, R15, 0x7ff00000, RZ, 0xfc, !PT ;  /* 0x7ff000000f020812 */ /* 0x000fe200078efcff */
[----:B------:R-:W-:Y:S02]  /*1070*/  @!P0 IMAD.MOV.U32 R14, RZ, RZ, RZ ;  /* 0x000000ffff0e8224 */ /* 0x000fe400078e00ff */
[----:B------:R-:W-:Y:S02]  /*1080*/  @P0 IMAD.MOV.U32 R14, RZ, RZ, RZ ;  /* 0x000000ffff0e0224 */ /* 0x000fe400078e00ff */
[----:B------:R-:W-:Y:S01]  /*1090*/  @P0 IMAD.MOV.U32 R15, RZ, RZ, R2 ;  /* 0x000000ffff0f0224 */ /* 0x000fe200078e0002 */
[----:B------:R-:W-:Y:S06]  /*10a0*/  BRA `(.L_x_9) ;  /* 0x0000000000147947 */ /* 0x000fec0003800000 */
.L_x_11:
[----:B------:R-:W-:Y:S02]  /*10b0*/  LOP3.LUT R15, R5, 0x80000, RZ, 0xfc, !PT ;  /* 0x00080000050f7812 */ /* 0x000fe400078efcff */
[----:B------:R-:W-:Y:S01]  /*10c0*/  MOV R14, R4 ;  /* 0x00000004000e7202 */ /* 0x000fe20000000f00 */
[----:B------:R-:W-:Y:S06]  /*10d0*/  BRA `(.L_x_9) ;  /* 0x0000000000087947 */ /* 0x000fec0003800000 */
.L_x_10:
[----:B------:R-:W-:Y:S01]  /*10e0*/  LOP3.LUT R15, R7, 0x80000, RZ, 0xfc, !PT ;  /* 0x00080000070f7812 */ /* 0x000fe200078efcff */
[----:B------:R-:W-:-:S07]  /*10f0*/  IMAD.MOV.U32 R14, RZ, RZ, R6 ;  /* 0x000000ffff0e7224 */ /* 0x000fce00078e0006 */
.L_x_9:
[----:B------:R-:W-:Y:S02]  /*1100*/  IMAD.MOV.U32 R11, RZ, RZ, 0x0 ;  /* 0x00000000ff0b7424 */ /* 0x000fe400078e00ff */
[----:B------:R-:W-:Y:S02]  /*1110*/  IMAD.MOV.U32 R2, RZ, RZ, R14 ;  /* 0x000000ffff027224 */ /* 0x000fe400078e000e */
[----:B------:R-:W-:Y:S01]  /*1120*/  IMAD.MOV.U32 R3, RZ, RZ, R15 ;  /* 0x000000ffff037224 */ /* 0x000fe200078e000f */
[----:B------:R-:W-:Y:S06]  /*1130*/  RET.REL.NODEC R10 `(_Z24back_substitution_kernelPdS_S_i) ;  /* 0xffffffec0ab07950 */ /* 0x000fec0003c3ffff */
.L_x_12:
[----:B------:R-:W-:-:S00]  /*1140*/  BRA `(.L_x_12) ;  /* 0xfffffffc00fc7947 */ /* 0x000fc0000383ffff */
[----:B------:R-:W-:-:S00]  /*1150*/  NOP ;  /* 0x0000000000007918 */ /* 0x000fc00000000000 */
        /* <DEDUP_REMOVED lines=10> */
.L_x_25:


//--------------------- .text._Z27gaussian_elimination_kernelPdS_ii --------------------------
	.section	.text._Z27gaussian_elimination_kernelPdS_ii,"ax",@progbits
	.align	128
        .global         _Z27gaussian_elimination_kernelPdS_ii
        .type           _Z27gaussian_elimination_kernelPdS_ii,@function
        .size           _Z27gaussian_elimination_kernelPdS_ii,(.L_x_26 - _Z27gaussian_elimination_kernelPdS_ii)
        .other          _Z27gaussian_elimination_kernelPdS_ii,@"STO_CUDA_ENTRY STV_DEFAULT"
_Z27gaussian_elimination_kernelPdS_ii:
.text._Z27gaussian_elimination_kernelPdS_ii:
[----:B------:R-:W-:Y:S01]  /*0000*/  LDC R1, c[0x0][0x37c] ;  /* 0x0000df00ff017b82 */ /* 0x000fe20000000800 */
[----:B------:R-:W0:Y:S07]  /*0010*/  S2R R0, SR_TID.X ;  /* 0x0000000000007919 */ /* 0x000e2e0000002100 */
[----:B------:R-:W1:Y:S01]  /*0020*/  LDC.64 R8, c[0x0][0x390] ;  /* 0x0000e400ff087b82 */ /* 0x000e620000000a00 */
[----:B0-----:R-:W-:-:S04]  /*0030*/  VIADD R0, R0, 0x1 ;  /* 0x0000000100007836 */ /* 0x001fc80000000000 */
[----:B-1----:R-:W-:-:S05]  /*0040*/  IMAD.IADD R5, R0, 0x1, R9 ;  /* 0x0000000100057824 */ /* 0x002fca00078e0209 */
[----:B------:R-:W-:-:S13]  /*0050*/  ISETP.GE.AND P0, PT, R5, R8, PT ;  /* 0x000000080500720c */ /* 0x000fda0003f06270 */
[----:B------:R-:W-:Y:S05]  /*0060*/  @P0 EXIT ;  /* 0x000000000000094d */ /* 0x000fea0003800000 */
[----:B------:R-:W0:Y:S01]  /*0070*/  LDC.64 R10, c[0x0][0x380] ;  /* 0x0000e000ff0a7b82 */ /* 0x000e220000000a00 */
[----:B------:R-:W1:Y:S01]  /*0080*/  LDCU.64 UR6, c[0x0][0x358] ;  /* 0x00006b00ff0677ac */ /* 0x000e620008000a00 */
[----:B------:R-:W-:-:S04]  /*0090*/  IMAD R7, R9, R8, R9 ;  /* 0x0000000809077224 */ /* 0x000fc800078e0209 */
[----:B0-----:R-:W-:-:S06]  /*00a0*/  IMAD.WIDE R6, R7, 0x8, R10 ;  /* 0x0000000807067825 */ /* 0x001fcc00078e020a */
[----:B-1----:R-:W2:Y:S01]  /*00b0*/  LDG.E.64 R6, desc[UR6][R6.64] ;  /* 0x0000000606067981 */ /* 0x002ea2000c1e1b00 */
[----:B------:R-:W-:-:S04]  /*00c0*/  IMAD R8, R5, R8, R9 ;  /* 0x0000000805087224 */ /* 0x000fc800078e0209 */
[----:B------:R-:W-:-:S06]  /*00d0*/  IMAD.WIDE R10, R8, 0x8, R10 ;  /* 0x00000008080a7825 */ /* 0x000fcc00078e020a */
[----:B------:R-:W3:Y:S01]  /*00e0*/  LDG.E.64 R10, desc[UR6][R10.64] ;  /* 0x000000060a0a7981 */ /* 0x000ee2000c1e1b00 */
[----:B------:R-:W-:Y:S01]  /*00f0*/  IMAD.MOV.U32 R2, RZ, RZ, 0x1 ;  /* 0x00000001ff027424 */ /* 0x000fe200078e00ff */
[----:B------:R-:W-:Y:S01]  /*0100*/  BSSY.RECONVERGENT B0, `(.L_x_13) ;  /* 0x0000012000007945 */ /* 0x000fe20003800200 */
[----:B--2---:R-:W0:Y:S01]  /*0110*/  MUFU.RCP64H R3, R7 ;  /* 0x0000000700037308 */ /* 0x004e220000001800 */
[----:B---3--:R-:W-:-:S03]  /*0120*/  FSETP.GEU.AND P1, PT, |R11|, 6.5827683646048100446e-37, PT ;  /* 0x036000000b00780b */ /* 0x008fc60003f2e200 */
[----:B0-----:R-:W-:-:S08]  /*0130*/  DFMA R12, -R6, R2, 1 ;  /* 0x3ff00000060c742b */ /* 0x001fd00000000102 */
[----:B------:R-:W-:-:S08]  /*0140*/  DFMA R12, R12, R12, R12 ;  /* 0x0000000c0c0c722b */ /* 0x000fd0000000000c */
[----:B------:R-:W-:-:S08]  /*0150*/  DFMA R12, R2, R12, R2 ;  /* 0x0000000c020c722b */ /* 0x000fd00000000002 */
[----:B------:R-:W-:-:S08]  /*0160*/  DFMA R2, -R6, R12, 1 ;  /* 0x3ff000000602742b */ /* 0x000fd0000000010c */
        /* <DEDUP_REMOVED lines=8> */
[----:B------:R-:W-:Y:S05]  /*01f0*/  CALL.REL.NOINC `($__internal_1_$__cuda_sm20_div_rn_f64_full) ;  /* 0x0000000400f07944 */ /* 0x000fea0003c00000 */
[----:B------:R-:W-:Y:S02]  /*0200*/  IMAD.MOV.U32 R2, RZ, RZ, R14 ;  /* 0x000000ffff027224 */ /* 0x000fe400078e000e */
[----:B------:R-:W-:-:S07]  /*0210*/  IMAD.MOV.U32 R3, RZ, RZ, R15 ;  /* 0x000000ffff037224 */ /* 0x000fce00078e000f */
.L_x_14:
[----:B------:R-:W-:Y:S05]  /*0220*/  BSYNC.RECONVERGENT B0 ;  /* 0x0000000000007941 */ /* 0x000fea0003800200 */
.L_x_13:
[----:B------:R-:W0:Y:S02]  /*0230*/  LDC.64 R12, c[0x0][0x390] ;  /* 0x0000e400ff0c7b82 */ /* 0x000e240000000a00 */
[----:B0-----:R-:W-:-:S13]  /*0240*/  ISETP.GE.AND P0, PT, R13, R12, PT ;  /* 0x0000000c0d00720c */ /* 0x001fda0003f06270 */
[----:B------:R-:W-:Y:S05]  /*0250*/  @P0 BRA `(.L_x_15) ;  /* 0x0000000400b40947 */ /* 0x000fea0003800000 */
[----:B------:R-:W0:Y:S01]  /*0260*/  LDC R9, c[0x0][0x394] ;  /* 0x0000e500ff097b82 */ /* 0x000e220000000800 */
[----:B------:R-:W-:Y:S02]  /*0270*/  IMAD.IADD R7, R13, 0x1, -R12 ;  /* 0x000000010d077824 */ /* 0x000fe400078e0a0c */
[----:B------:R-:W-:-:S03]  /*0280*/  IMAD.IADD R4, R12, 0x1, -R13 ;  /* 0x000000010c047824 */ /* 0x000fc600078e0a0d */
[----:B------:R-:W-:Y:S02]  /*0290*/  ISETP.GT.U32.AND P0, PT, R7, -0x8, PT ;  /* 0xfffffff80700780c */ /* 0x000fe40003f04070 */
[----:B------:R-:W-:-:S04]  /*02a0*/  LOP3.LUT R6, R4, 0x7, RZ, 0xc0, !PT ;  /* 0x0000000704067812 */ /* 0x000fc800078ec0ff */
[----:B------:R-:W-:-:S07]  /*02b0*/  ISETP.NE.AND P1, PT, R6, RZ, PT ;  /* 0x000000ff0600720c */ /* 0x000fce0003f25270 */
[----:B------:R-:W-:Y:S06]  /*02c0*/  @P0 BRA `(.L_x_16) ;  /* 0x0000000000c00947 */ /* 0x000fec0003800000 */
[----:B------:R-:W1:Y:S01]  /*02d0*/  LDCU.64 UR4, c[0x0][0x380] ;  /* 0x00007000ff0477ac */ /* 0x000e620008000a00 */
[----:B------:R-:W-:Y:S01]  /*02e0*/  LOP3.LUT R24, R4, 0xfffffff8, RZ, 0xc0, !PT ;  /* 0xfffffff804187812 */ /* 0x000fe200078ec0ff */
[----:B------:R-:W-:-:S04]  /*02f0*/  IMAD R7, R13, R12, R13 ;  /* 0x0000000c0d077224 */ /* 0x000fc800078e020d */
[----:B------:R-:W-:Y:S01]  /*0300*/  IMAD.MOV R24, RZ, RZ, -R24 ;  /* 0x000000ffff187224 */ /* 0x000fe200078e0a18 */
[----:B-1----:R-:W-:-:S04]  /*0310*/  UIADD3 UR4, UP0, UPT, UR4, 0x20, URZ ;  /* 0x0000002004047890 */ /* 0x002fc8000ff1e0ff */
[----:B------:R-:W-:Y:S02]  /*0320*/  UIADD3.X UR5, UPT, UPT, URZ, UR5, URZ, UP0, !UPT ;  /* 0x00000005ff057290 */ /* 0x000fe400087fe4ff */
[----:B------:R-:W-:-:S04]  /*0330*/  IMAD.U32 R10, RZ, RZ, UR4 ;  /* 0x00000004ff0a7e24 */ /* 0x000fc8000f8e00ff */
[----:B------:R-:W-:-:S07]  /*0340*/  IMAD.U32 R11, RZ, RZ, UR5 ;  /* 0x00000005ff0b7e24 */ /* 0x000fce000f8e00ff */
.L_x_17:
[----:B------:R-:W-:-:S04]  /*0350*/  IMAD.WIDE R16, R7, 0x8, R10 ;  /* 0x0000000807107825 */ /* 0x000fc800078e020a */
[----:B--2---:R-:W-:Y:S01]  /*0360*/  IMAD.WIDE R14, R8, 0x8, R10 ;  /* 0x00000008080e7825 */ /* 0x004fe200078e020a */
[----:B------:R-:W2:Y:S04]  /*0370*/  LDG.E.64 R18, desc[UR6][R16.64+-0x20] ;  /* 0xffffe00610127981 */ /* 0x000ea8000c1e1b00 */
[----:B------:R-:W2:Y:S04]  /*0380*/  LDG.E.64 R26, desc[UR6][R14.64+-0x20] ;  /* 0xffffe0060e1a7981 */ /* 0x000ea8000c1e1b00 */
[----:B------:R-:W3:Y:S04]  /*0390*/  LDG.E.64 R20, desc[UR6][R14.64+-0x18] ;  /* 0xffffe8060e147981 */ /* 0x000ee8000c1e1b00 */
[----:B------:R-:W4:Y:S04]  /*03a0*/  LDG.E.64 R22, desc[UR6][R14.64+-0x10] ;  /* 0xfffff0060e167981 */ /* 0x000f28000c1e1b00 */
[----:B------:R-:W5:Y:S01]  /*03b0*/  LDG.E.64 R28, desc[UR6][R14.64+-0x8] ;  /* 0xfffff8060e1c7981 */ /* 0x000f62000c1e1b00 */
[----:B--2---:R-:W-:-:S07]  /*03c0*/  DFMA R26, R18, -R2, R26 ;  /* 0x80000002121a722b */ /* 0x004fce000000001a */
[----:B------:R1:W-:Y:S04]  /*03d0*/  STG.E.64 desc[UR6][R14.64+-0x20], R26 ;  /* 0xffffe01a0e007986 */ /* 0x0003e8000c101b06 */
[----:B------:R-:W3:Y:S04]  /*03e0*/  LDG.E.64 R18, desc[UR6][R16.64+-0x18] ;  /* 0xffffe80610127981 */ /* 0x000ee8000c1e1b00 */
[----:B-1----:R-:W2:Y:S01]  /*03f0*/  LDG.E.64 R26, desc[UR6][R14.64] ;  /* 0x000000060e1a7981 */ /* 0x002ea2000c1e1b00 */
[----:B---3--:R-:W-:-:S07]  /*0400*/  DFMA R20, R18, -R2, R20 ;  /* 0x800000021214722b */ /* 0x008fce0000000014 */
[----:B------:R1:W-:Y:S04]  /*0410*/  STG.E.64 desc[UR6][R14.64+-0x18], R20 ;  /* 0xffffe8140e007986 */ /* 0x0003e8000c101b06 */
[----:B------:R-:W4:Y:S04]  /*0420*/  LDG.E.64 R18, desc[UR6][R16.64+-0x10] ;  /* 0xfffff00610127981 */ /* 0x000f28000c1e1b00 */
[----:B-1----:R-:W3:Y:S01]  /*0430*/  LDG.E.64 R20, desc[UR6][R14.64+0x8] ;  /* 0x000008060e147981 */ /* 0x002ee2000c1e1b00 */
[----:B----4-:R-:W-:-:S07]  /*0440*/  DFMA R22, R18, -R2, R22 ;  /* 0x800000021216722b */ /* 0x010fce0000000016 */
[----:B------:R1:W-:Y:S04]  /*0450*/  STG.E.64 desc[UR6][R14.64+-0x10], R22 ;  /* 0xfffff0160e007986 */ /* 0x0003e8000c101b06 */
[----:B------:R-:W5:Y:S02]  /*0460*/  LDG.E.64 R18, desc[UR6][R16.64+-0x8] ;  /* 0xfffff80610127981 */ /* 0x000f64000c1e1b00 */
[----:B-----5:R-:W-:-:S07]  /*0470*/  DFMA R28, R18, -R2, R28 ;  /* 0x80000002121c722b */ /* 0x020fce000000001c */
[----:B------:R4:W-:Y:S04]  /*0480*/  STG.E.64 desc[UR6][R14.64+-0x8], R28 ;  /* 0xfffff81c0e007986 */ /* 0x0009e8000c101b06 */
[----:B------:R-:W2:Y:S02]  /*0490*/  LDG.E.64 R18, desc[UR6][R16.64] ;  /* 0x0000000610127981 */ /* 0x000ea4000c1e1b00 */
[----:B--2---:R-:W-:-:S07]  /*04a0*/  DFMA R26, R18, -R2, R26 ;  /* 0x80000002121a722b */ /* 0x004fce000000001a */
[----:B------:R2:W-:Y:S04]  /*04b0*/  STG.E.64 desc[UR6][R14.64], R26 ;  /* 0x0000001a0e007986 */ /* 0x0005e8000c101b06 */
[----:B------:R-:W3:Y:S02]  /*04c0*/  LDG.E.64 R18, desc[UR6][R16.64+0x8] ;  /* 0x0000080610127981 */ /* 0x000ee4000c1e1b00 */
[-C--:B---3--:R-:W-:Y:S02]  /*04d0*/  DFMA R20, R18, -R2.reuse, R20 ;  /* 0x800000021214722b */ /* 0x088fe40000000014 */
[----:B------:R-:W3:Y:S05]  /*04e0*/  LDG.E.64 R18, desc[UR6][R14.64+0x10] ;  /* 0x000010060e127981 */ /* 0x000eea000c1e1b00 */
[----:B------:R2:W-:Y:S04]  /*04f0*/  STG.E.64 desc[UR6][R14.64+0x8], R20 ;  /* 0x000008140e007986 */ /* 0x0005e8000c101b06 */
[----:B-1----:R-:W3:Y:S02]  /*0500*/  LDG.E.64 R22, desc[UR6][R16.64+0x10] ;  /* 0x0000100610167981 */ /* 0x002ee4000c1e1b00 */
[----:B---3--:R-:W-:-:S02]  /*0510*/  DFMA R18, R22, -R2, R18 ;  /* 0x800000021612722b */ /* 0x008fc40000000012 */
[----:B------:R-:W3:Y:S05]  /*0520*/  LDG.E.64 R22, desc[UR6][R14.64+0x18] ;  /* 0x000018060e167981 */ /* 0x000eea000c1e1b00 */
[----:B------:R2:W-:Y:S04]  /*0530*/  STG.E.64 desc[UR6][R14.64+0x10], R18 ;  /* 0x000010120e007986 */ /* 0x0005e8000c101b06 */
[----:B----4-:R-:W3:Y:S01]  /*0540*/  LDG.E.64 R28, desc[UR6][R16.64+0x18] ;  /* 0x00001806101c7981 */ /* 0x010ee2000c1e1b00 */
[----:B------:R-:W-:-:S04]  /*0550*/  IADD3 R24, PT, PT, R24, 0x8, RZ ;  /* 0x0000000818187810 */ /* 0x000fc80007ffe0ff */
[----:B------:R-:W-:Y:S01]  /*0560*/  ISETP.NE.AND P0, PT, R24, RZ, PT ;  /* 0x000000ff1800720c */ /* 0x000fe20003f05270 */
[----:B0-----:R-:W-:Y:S02]  /*0570*/  VIADD R9, R9, 0x8 ;  /* 0x0000000809097836 */ /* 0x001fe40000000000 */
[----:B------:R-:W-:Y:S02]  /*0580*/  VIADD R7, R7, 0x8 ;  /* 0x0000000807077836 */ /* 0x000fe40000000000 */
[----:B------:R-:W-:Y:S01]  /*0590*/  VIADD R8, R8, 0x8 ;  /* 0x0000000808087836 */ /* 0x000fe20000000000 */
[----:B---3--:R-:W-:-:S07]  /*05a0*/  DFMA R22, R28, -R2, R22 ;  /* 0x800000021c16722b */ /* 0x008fce0000000016 */
[----:B------:R2:W-:Y:S01]  /*05b0*/  STG.E.64 desc[UR6][R14.64+0x18], R22 ;  /* 0x000018160e007986 */ /* 0x0005e2000c101b06 */
[----:B------:R-:W-:Y:S05]  /*05c0*/  @P0 BRA `(.L_x_17) ;  /* 0xfffffffc00600947 */ /* 0x000fea000383ffff */
.L_x_16:
[----:B------:R-:W-:Y:S05]  /*05d0*/  @!P1 BRA `(.L_x_15) ;  /* 0x0000000000d49947 */ /* 0x000fea0003800000 */
[----:B------:R-:W-:Y:S02]  /*05e0*/  ISETP.GE.U32.AND P0, PT, R6, 0x4, PT ;  /* 0x000000040600780c */ /* 0x000fe40003f06070 */
[----:B------:R-:W-:-:S04]  /*05f0*/  LOP3.LUT R8, R4, 0x3, RZ, 0xc0, !PT ;  /* 0x0000000304087812 */ /* 0x000fc800078ec0ff */
[----:B------:R-:W-:-:S07]  /*0600*/  ISETP.NE.AND P1, PT, R8, RZ, PT ;  /* 0x000000ff0800720c */ /* 0x000fce0003f25270 */
[----:B------:R-:W-:Y:S06]  /*0610*/  @!P0 BRA `(.L_x_18) ;  /* 0x0000000000588947 */ /* 0x000fec0003800000 */
[----:B------:R-:W1:Y:S01]  /*0620*/  LDC.64 R6, c[0x0][0x380] ;  /* 0x0000e000ff067b82 */ /* 0x000e620000000a00 */
[-CC-:B0-----:R-:W-:Y:S02]  /*0630*/  IMAD R11, R13, R12.reuse, R9.reuse ;  /* 0x0000000c0d0b7224 */ /* 0x181fe400078e0209 */
[----:B--2---:R-:W-:Y:S02]  /*0640*/  IMAD R15, R5, R12, R9 ;  /* 0x0000000c050f7224 */ /* 0x004fe400078e0209 */
[----:B-1----:R-:W-:-:S04]  /*0650*/  IMAD.WIDE R10, R11, 0x8, R6 ;  /* 0x000000080b0a7825 */ /* 0x002fc800078e0206 */
[----:B------:R-:W-:Y:S02]  /*0660*/  IMAD.WIDE R6, R15, 0x8, R6 ;  /* 0x000000080f067825 */ /* 0x000fe400078e0206 */
[----:B------:R-:W2:Y:S04]  /*0670*/  LDG.E.64 R14, desc[UR6][R10.64] ;  /* 0x000000060a0e7981 */ /* 0x000ea8000c1e1b00 */
[----:B------:R-:W2:Y:S04]  /*0680*/  LDG.E.64 R16, desc[UR6][R6.64] ;  /* 0x0000000606107981 */ /* 0x000ea8000c1e1b00 */
[----:B------:R-:W3:Y:S04]  /*0690*/  LDG.E.64 R18, desc[UR6][R6.64+0x8] ;  /* 0x0000080606127981 */ /* 0x000ee8000c1e1b00 */
[----:B------:R-:W4:Y:S04]  /*06a0*/  LDG.E.64 R20, desc[UR6][R6.64+0x10] ;  /* 0x0000100606147981 */ /* 0x000f28000c1e1b00 */
[----:B------:R-:W5:Y:S01]  /*06b0*/  LDG.E.64 R22, desc[UR6][R6.64+0x18] ;  /* 0x0000180606167981 */ /* 0x000f62000c1e1b00 */
[----:B--2---:R-:W-:-:S07]  /*06c0*/  DFMA R14, R14, -R2, R16 ;  /* 0x800000020e0e722b */ /* 0x004fce0000000010 */
[----:B------:R1:W-:Y:S04]  /*06d0*/  STG.E.64 desc[UR6][R6.64], R14 ;  /* 0x0000000e06007986 */ /* 0x0003e8000c101b06 */
[----:B------:R-:W3:Y:S02]  /*06e0*/  LDG.E.64 R16, desc[UR6][R10.64+0x8] ;  /* 0x000008060a107981 */ /* 0x000ee4000c1e1b00 */
[----:B---3--:R-:W-:-:S07]  /*06f0*/  DFMA R16, R16, -R2, R18 ;  /* 0x800000021010722b */ /* 0x008fce0000000012 */
[----:B------:R1:W-:Y:S04]  /*0700*/  STG.E.64 desc[UR6][R6.64+0x8], R16 ;  /* 0x0000081006007986 */ /* 0x0003e8000c101b06 */
[----:B------:R-:W4:Y:S02]  /*0710*/  LDG.E.64 R18, desc[UR6][R10.64+0x10] ;  /* 0x000010060a127981 */ /* 0x000f24000c1e1b00 */
[----:B----4-:R-:W-:-:S07]  /*0720*/  DFMA R18, R18, -R2, R20 ;  /* 0x800000021212722b */ /* 0x010fce0000000014 */
[----:B------:R1:W-:Y:S04]  /*0730*/  STG.E.64 desc[UR6][R6.64+0x10], R18 ;  /* 0x0000101206007986 */ /* 0x0003e8000c101b06 */
[----:B------:R-:W5:Y:S01]  /*0740*/  LDG.E.64 R20, desc[UR6][R10.64+0x18] ;  /* 0x000018060a147981 */ /* 0x000f62000c1e1b00 */
[----:B------:R-:W-:Y:S01]  /*0750*/  VIADD R9, R9, 0x4 ;  /* 0x0000000409097836 */ /* 0x000fe20000000000 */
[----:B-----5:R-:W-:-:S07]  /*0760*/  DFMA R20, R20, -R2, R22 ;  /* 0x800000021414722b */ /* 0x020fce0000000016 */
[----:B------:R1:W-:Y:S04]  /*0770*/  STG.E.64 desc[UR6][R6.64+0x18], R20 ;  /* 0x0000181406007986 */ /* 0x0003e8000c101b06 */
.L_x_18:
[----:B------:R-:W-:Y:S05]  /*0780*/  @!P1 BRA `(.L_x_15) ;  /* 0x0000000000689947 */ /* 0x000fea0003800000 */
[----:B------:R-:W-:-:S13]  /*0790*/  ISETP.NE.AND P0, PT, R8, 0x1, PT ;  /* 0x000000010800780c */ /* 0x000fda0003f05270 */
[----:B-1----:R-:W1:Y:S01]  /*07a0*/  @P0 LDC.64 R6, c[0x0][0x380] ;  /* 0x0000e000ff060b82 */ /* 0x002e620000000a00 */
[-CC-:B0-2---:R-:W-:Y:S02]  /*07b0*/  @P0 IMAD R19, R13, R12.reuse, R9.reuse ;  /* 0x0000000c0d130224 */ /* 0x185fe400078e0209 */
[----:B------:R-:W-:Y:S02]  /*07c0*/  @P0 IMAD R11, R5, R12, R9 ;  /* 0x0000000c050b0224 */ /* 0x000fe400078e0209 */
[----:B-1----:R-:W-:-:S04]  /*07d0*/  @P0 IMAD.WIDE R18, R19, 0x8, R6 ;  /* 0x0000000813120825 */ /* 0x002fc800078e0206 */
[----:B------:R-:W-:Y:S02]  /*07e0*/  @P0 IMAD.WIDE R6, R11, 0x8, R6 ;  /* 0x000000080b060825 */ /* 0x000fe400078e0206 */
[----:B------:R-:W2:Y:S04]  /*07f0*/  @P0 LDG.E.64 R10, desc[UR6][R18.64] ;  /* 0x00000006120a0981 */ /* 0x000ea8000c1e1b00 */
[----:B------:R-:W2:Y:S01]  /*0800*/  @P0 LDG.E.64 R14, desc[UR6][R6.64] ;  /* 0x00000006060e0981 */ /* 0x000ea2000c1e1b00 */
[----:B------:R-:W-:-:S04]  /*0810*/  LOP3.LUT R4, R4, 0x1, RZ, 0xc0, !PT ;  /* 0x0000000104047812 */ /* 0x000fc800078ec0ff */
[----:B------:R-:W-:-:S13]  /*0820*/  ISETP.NE.U32.AND P1, PT, R4, 0x1, PT ;  /* 0x000000010400780c */ /* 0x000fda0003f25070 */
[----:B------:R-:W0:Y:S01]  /*0830*/  @!P1 LDC.64 R20, c[0x0][0x380] ;  /* 0x0000e000ff149b82 */ /* 0x000e220000000a00 */
[----:B--2---:R-:W-:Y:S01]  /*0840*/  @P0 DFMA R14, R10, -R2, R14 ;  /* 0x800000020a0e022b */ /* 0x004fe2000000000e */
[----:B------:R-:W2:Y:S06]  /*0850*/  @P0 LDG.E.64 R10, desc[UR6][R6.64+0x8] ;  /* 0x00000806060a0981 */ /* 0x000eac000c1e1b00 */
[----:B------:R1:W-:Y:S04]  /*0860*/  @P0 STG.E.64 desc[UR6][R6.64], R14 ;  /* 0x0000000e06000986 */ /* 0x0003e8000c101b06 */
[----:B------:R-:W2:Y:S01]  /*0870*/  @P0 LDG.E.64 R16, desc[UR6][R18.64+0x8] ;  /* 0x0000080612100981 */ /* 0x000ea2000c1e1b00 */
[----:B------:R-:W-:-:S04]  /*0880*/  @P0 VIADD R9, R9, 0x2 ;  /* 0x0000000209090836 */ /* 0x000fc80000000000 */
[-CC-:B------:R-:W-:Y:S02]  /*0890*/  @!P1 IMAD R23, R5, R12.reuse, R9.reuse ;  /* 0x0000000c05179224 */ /* 0x180fe400078e0209 */
[----:B------:R-:W-:Y:S02]  /*08a0*/  @!P1 IMAD R5, R13, R12, R9 ;  /* 0x0000000c0d059224 */ /* 0x000fe400078e0209 */
[----:B0-----:R-:W-:-:S04]  /*08b0*/  @!P1 IMAD.WIDE R8, R23, 0x8, R20 ;  /* 0x0000000817089825 */ /* 0x001fc800078e0214 */
[----:B------:R-:W-:Y:S01]  /*08c0*/  @!P1 IMAD.WIDE R4, R5, 0x8, R20 ;  /* 0x0000000805049825 */ /* 0x000fe200078e0214 */
[----:B--2---:R-:W-:-:S07]  /*08d0*/  @P0 DFMA R10, R16, -R2, R10 ;  /* 0x80000002100a022b */ /* 0x004fce000000000a */
[----:B------:R3:W-:Y:S04]  /*08e0*/  @P0 STG.E.64 desc[UR6][R6.64+0x8], R10 ;  /* 0x0000080a06000986 */ /* 0x0007e8000c101b06 */
[----:B------:R-:W2:Y:S04]  /*08f0*/  @!P1 LDG.E.64 R4, desc[UR6][R4.64] ;  /* 0x0000000604049981 */ /* 0x000ea8000c1e1b00 */
[----:B-1----:R-:W2:Y:S02]  /*0900*/  @!P1 LDG.E.64 R14, desc[UR6][R8.64] ;  /* 0x00000006080e9981 */ /* 0x002ea4000c1e1b00 */
[----:B--2---:R-:W-:-:S07]  /*0910*/  @!P1 DFMA R14, R4, -R2, R14 ;  /* 0x80000002040e922b */ /* 0x004fce000000000e */
[----:B------:R3:W-:Y:S04]  /*0920*/  @!P1 STG.E.64 desc[UR6][R8.64], R14 ;  /* 0x0000000e08009986 */ /* 0x0007e8000c101b06 */
.L_x_15:
[----:B------:R-:W4:Y:S02]  /*0930*/  LDC.64 R4, c[0x0][0x388] ;  /* 0x0000e200ff047b82 */ /* 0x000f240000000a00 */
[----:B----4-:R-:W-:-:S03]  /*0940*/  IMAD.WIDE R4, R13, 0x8, R4 ;  /* 0x000000080d047825 */ /* 0x010fc600078e0204 */
[----:B-1-3--:R-:W-:-:S05]  /*0950*/  LEA R6, P0, R0, R4, 0x3 ;  /* 0x0000000400067211 */ /* 0x00afca00078018ff */
[----:B------:R-:W-:Y:S02]  /*0960*/  IMAD.X R7, RZ, RZ, R5, P0 ;  /* 0x000000ffff077224 */ /* 0x000fe400000e0605 */
[----:B------:R-:W3:Y:S04]  /*0970*/  LDG.E.64 R4, desc[UR6][R4.64] ;  /* 0x0000000604047981 */ /* 0x000ee8000c1e1b00 */
[----:B0-----:R-:W3:Y:S02]  /*0980*/  LDG.E.64 R8, desc[UR6][R6.64] ;  /* 0x0000000606087981 */ /* 0x001ee4000c1e1b00 */
[----:B---3--:R-:W-:-:S07]  /*0990*/  DFMA R8, R4, -R2, R8 ;  /* 0x800000020408722b */ /* 0x008fce0000000008 */
[----:B------:R-:W-:Y:S01]  /*09a0*/  STG.E.64 desc[UR6][R6.64], R8 ;  /* 0x0000000806007986 */ /* 0x000fe2000c101b06 */
[----:B------:R-:W-:Y:S05]  /*09b0*/  EXIT ;  /* 0x000000000000794d */ /* 0x000fea0003800000 */
        .weak           $__internal_1_$__cuda_sm20_div_rn_f64_full
        .type           $__internal_1_$__cuda_sm20_div_rn_f64_full,@function
        .size           $__internal_1_$__cuda_sm20_div_rn_f64_full,(.L_x_26 - $__internal_1_$__cuda_sm20_div_rn_f64_full)
$__internal_1_$__cuda_sm20_div_rn_f64_full:
[C---:B------:R-:W-:Y:S01]  /*09c0*/  FSETP.GEU.AND P0, PT, |R7|.reuse, 1.469367938527859385e-39, PT ;  /* 0x001000000700780b */ /* 0x040fe20003f0e200 */
[----:B------:R-:W-:Y:S01]  /*09d0*/  BSSY.RECONVERGENT B1, `(.L_x_19) ;  /* 0x0000057000017945 */ /* 0x000fe20003800200 */
[----:B------:R-:W-:Y:S02]  /*09e0*/  LOP3.LUT R2, R7, 0x800fffff, RZ, 0xc0, !PT ;  /* 0x800fffff07027812 */ /* 0x000fe400078ec0ff */
[C---:B------:R-:W-:Y:S02]  /*09f0*/  FSETP.GEU.AND P2, PT, |R11|.reuse, 1.469367938527859385e-39, PT ;  /* 0x001000000b00780b */ /* 0x040fe40003f4e200 */
[----:B------:R-:W-:Y:S01]  /*0a00*/  LOP3.LUT R3, R2, 0x3ff00000, RZ, 0xfc, !PT ;  /* 0x3ff0000002037812 */ /* 0x000fe200078efcff */
[----:B------:R-:W-:Y:S01]  /*0a10*/  IMAD.MOV.U32 R2, RZ, RZ, R6 ;  /* 0x000000ffff027224 */ /* 0x000fe200078e0006 */
[----:B------:R-:W-:Y:S02]  /*0a20*/  MOV R12, 0x1 ;  /* 0x00000001000c7802 */ /* 0x000fe40000000f00 */
[----:B------:R-:W-:-:S02]  /*0a30*/  LOP3.LUT R9, R11, 0x7ff00000, RZ, 0xc0, !PT ;  /* 0x7ff000000b097812 */ /* 0x000fc400078ec0ff */
[----:B------:R-:W-:Y:S01]  /*0a40*/  LOP3.LUT R20, R7, 0x7ff00000, RZ, 0xc0, !PT ;  /* 0x7ff0000007147812 */ /* 0x000fe200078ec0ff */
[----:B------:R-:W-:-:S03]  /*0a50*/  @!P0 DMUL R2, R6, 8.98846567431157953865e+307 ;  /* 0x7fe0000006028828 */ /* 0x000fc60000000000 */
[----:B------:R-:W-:Y:S01]  /*0a60*/  ISETP.GE.U32.AND P1, PT, R9, R20, PT ;  /* 0x000000140900720c */ /* 0x000fe20003f26070 */
[----:B------:R-:W-:Y:S01]  /*0a70*/  @!P2 IMAD.MOV.U32 R22, RZ, RZ, RZ ;  /* 0x000000ffff16a224 */ /* 0x000fe200078e00ff */
[----:B------:R-:W-:Y:S01]  /*0a80*/  @!P2 LOP3.LUT R18, R7, 0x7ff00000, RZ, 0xc0, !PT ;  /* 0x7ff000000712a812 */ /* 0x000fe200078ec0ff */
[----:B------:R-:W0:Y:S03]  /*0a90*/  MUFU.RCP64H R13, R3 ;  /* 0x00000003000d7308 */ /* 0x000e260000001800 */
[----:B------:R-:W-:Y:S01]  /*0aa0*/  @!P2 ISETP.GE.U32.AND P3, PT, R9, R18, PT ;  /* 0x000000120900a20c */ /* 0x000fe20003f66070 */
[----:B0-----:R-:W-:-:S08]  /*0ab0*/  DFMA R14, R12, -R2, 1 ;  /* 0x3ff000000c0e742b */ /* 0x001fd00000000802 */
[----:B------:R-:W-:Y:S01]  /*0ac0*/  DFMA R16, R14, R14, R14 ;  /* 0x0000000e0e10722b */ /* 0x000fe2000000000e */
[----:B------:R-:W-:-:S05]  /*0ad0*/  IMAD.MOV.U32 R14, RZ, RZ, 0x1ca00000 ;  /* 0x1ca00000ff0e7424 */ /* 0x000fca00078e00ff */
[C---:B------:R-:W-:Y:S02]  /*0ae0*/  @!P2 SEL R15, R14.reuse, 0x63400000, !P3 ;  /* 0x634000000e0fa807 */ /* 0x040fe40005800000 */
[----:B------:R-:W-:Y:S01]  /*0af0*/  DFMA R16, R12, R16, R12 ;  /* 0x000000100c10722b */ /* 0x000fe2000000000c */
[----:B------:R-:W-:Y:S01]  /*0b00*/  SEL R13, R14, 0x63400000, !P1 ;  /* 0x634000000e0d7807 */ /* 0x000fe20004800000 */
[----:B------:R-:W-:Y:S01]  /*0b10*/  IMAD.MOV.U32 R12, RZ, RZ, R10 ;  /* 0x000000ffff0c7224 */ /* 0x000fe200078e000a */
[--C-:B------:R-:W-:Y:S02]  /*0b20*/  @!P2 LOP3.LUT R15, R15, 0x80000000, R11.reuse, 0xf8, !PT ;  /* 0x800000000f0fa812 */ /* 0x100fe400078ef80b */
[----:B------:R-:W-:Y:S02]  /*0b30*/  LOP3.LUT R13, R13, 0x800fffff, R11, 0xf8, !PT ;  /* 0x800fffff0d0d7812 */ /* 0x000fe400078ef80b */
[----:B------:R-:W-:Y:S01]  /*0b40*/  @!P2 LOP3.LUT R23, R15, 0x100000, RZ, 0xfc, !PT ;  /* 0x001000000f17a812 */ /* 0x000fe200078efcff */
[----:B------:R-:W-:-:S05]  /*0b50*/  DFMA R18, R16, -R2, 1 ;  /* 0x3ff000001012742b */ /* 0x000fca0000000802 */
[----:B------:R-:W-:Y:S01]  /*0b60*/  @!P2 DFMA R12, R12, 2, -R22 ;  /* 0x400000000c0ca82b */ /* 0x000fe20000000816 */
[----:B------:R-:W-:Y:S02]  /*0b70*/  IMAD.MOV.U32 R23, RZ, RZ, R9 ;  /* 0x000000ffff177224 */ /* 0x000fe400078e0009 */
[----:B------:R-:W-:Y:S01]  /*0b80*/  DFMA R16, R16, R18, R16 ;  /* 0x000000121010722b */ /* 0x000fe20000000010 */
[----:B------:R-:W-:Y:S01]  /*0b90*/  IMAD.MOV.U32 R22, RZ, RZ, R20 ;  /* 0x000000ffff167224 */ /* 0x000fe200078e0014 */
[----:B------:R-:W-:-:S05]  /*0ba0*/  @!P0 LOP3.LUT R22, R3, 0x7ff00000, RZ, 0xc0, !PT ;  /* 0x7ff0000003168812 */ /* 0x000fca00078ec0ff */
[----:B------:R-:W-:Y:S01]  /*0bb0*/  @!P2 LOP3.LUT R23, R13, 0x7ff00000, RZ, 0xc0, !PT ;  /* 0x7ff000000d17a812 */ /* 0x000fe200078ec0ff */
[----:B------:R-:W-:Y:S01]  /*0bc0*/  VIADD R24, R22, 0xffffffff ;  /* 0xffffffff16187836 */ /* 0x000fe20000000000 */
[----:B------:R-:W-:-:S03]  /*0bd0*/  DMUL R18, R16, R12 ;  /* 0x0000000c10127228 */ /* 0x000fc60000000000 */
[----:B------:R-:W-:-:S05]  /*0be0*/  VIADD R15, R23, 0xffffffff ;  /* 0xffffffff170f7836 */ /* 0x000fca0000000000 */
[----:B------:R-:W-:Y:S01]  /*0bf0*/  ISETP.GT.U32.AND P0, PT, R15, 0x7feffffe, PT ;  /* 0x7feffffe0f00780c */ /* 0x000fe20003f04070 */
[----:B------:R-:W-:-:S03]  /*0c00*/  DFMA R20, R18, -R2, R12 ;  /* 0x800000021214722b */ /* 0x000fc6000000000c */
[----:B------:R-:W-:-:S05]  /*0c10*/  ISETP.GT.U32.OR P0, PT, R24, 0x7feffffe, P0 ;  /* 0x7feffffe1800780c */ /* 0x000fca0000704470 */
[----:B------:R-:W-:-:S08]  /*0c20*/  DFMA R16, R16, R20, R18 ;  /* 0x000000141010722b */ /* 0x000fd00000000012 */
[----:B------:R-:W-:Y:S05]  /*0c30*/  @P0 BRA `(.L_x_20) ;  /* 0x00000000006c0947 */ /* 0x000fea0003800000 */
[----:B------:R-:W-:-:S04]  /*0c40*/  LOP3.LUT R18, R7, 0x7ff00000, RZ, 0xc0, !PT ;  /* 0x7ff0000007127812 */ /* 0x000fc800078ec0ff */
[CC--:B------:R-:W-:Y:S02]  /*0c50*/  VIADDMNMX R10, R9.reuse, -R18.reuse, 0xb9600000, !PT ;  /* 0xb9600000090a7446 */ /* 0x0c0fe40007800912 */
[----:B------:R-:W-:Y:S02]  /*0c60*/  ISETP.GE.U32.AND P0, PT, R9, R18, PT ;  /* 0x000000120900720c */ /* 0x000fe40003f06070 */
[----:B------:R-:W-:Y:S02]  /*0c70*/  VIMNMX R10, PT, PT, R10, 0x46a00000, PT ;  /* 0x46a000000a0a7848 */ /* 0x000fe40003fe0100 */
[----:B------:R-:W-:-:S04]  /*0c80*/  SEL R9, R14, 0x63400000, !P0 ;  /* 0x634000000e097807 */ /* 0x000fc80004000000 */
[----:B------:R-:W-:Y:S01]  /*0c90*/  IADD3 R9, PT, PT, -R9, R10, RZ ;  /* 0x0000000a09097210 */ /* 0x000fe20007ffe1ff */
[----:B------:R-:W-:-:S04]  /*0ca0*/  IMAD.MOV.U32 R10, RZ, RZ, RZ ;  /* 0x000000ffff0a7224 */ /* 0x000fc800078e00ff */
        /* <DEDUP_REMOVED lines=11> */
[----:B------:R-:W-:Y:S01]  /*0d60*/  DMUL.RP R10, R16, R10 ;  /* 0x0000000a100a7228 */ /* 0x000fe20000008000 */
[----:B------:R-:W-:Y:S01]  /*0d70*/  IMAD.MOV.U32 R2, RZ, RZ, RZ ;  /* 0x000000ffff027224 */ /* 0x000fe200078e00ff */
[----:B------:R-:W-:-:S05]  /*0d80*/  IADD3 R9, PT, PT, -R9, -0x43300000, RZ ;  /* 0xbcd0000009097810 */ /* 0x000fca0007ffe1ff */
[----:B------:R-:W-:-:S03]  /*0d90*/  DFMA R2, R14, -R2, R16 ;  /* 0x800000020e02722b */ /* 0x000fc60000000010 */
[----:B------:R-:W-:-:S07]  /*0da0*/  LOP3.LUT R7, R11, R7, RZ, 0x3c, !PT ;  /* 0x000000070b077212 */ /* 0x000fce00078e3cff */
[----:B------:R-:W-:-:S04]  /*0db0*/  FSETP.NEU.AND P0, PT, |R3|, R9, PT ;  /* 0x000000090300720b */ /* 0x000fc80003f0d200 */
[----:B------:R-:W-:Y:S02]  /*0dc0*/  FSEL R14, R10, R14, !P0 ;  /* 0x0000000e0a0e7208 */ /* 0x000fe40004000000 */
[----:B------:R-:W-:Y:S01]  /*0dd0*/  FSEL R15, R7, R15, !P0 ;  /* 0x0000000f070f7208 */ /* 0x000fe20004000000 */
[----:B------:R-:W-:Y:S06]  /*0de0*/  BRA `(.L_x_21) ;  /* 0x0000000000547947 */ /* 0x000fec0003800000 */
.L_x_20:
        /* <DEDUP_REMOVED lines=11> */
[----:B------:R-:W-:Y:S02]  /*0ea0*/  @P0 LOP3.LUT R2, R15, 0x7ff00000, RZ, 0xfc, !PT ;  /* 0x7ff000000f020812 */ /* 0x000fe400078efcff */
[----:B------:R-:W-:Y:S01]  /*0eb0*/  @!P0 MOV R14, RZ ;  /* 0x000000ff000e8202 */ /* 0x000fe20000000f00 */
[----:B------:R-:W-:Y:S02]  /*0ec0*/  @P0 IMAD.MOV.U32 R14, RZ, RZ, RZ ;  /* 0x000000ffff0e0224 */ /* 0x000fe400078e00ff */
[----:B------:R-:W-:Y:S01]  /*0ed0*/  @P0 IMAD.MOV.U32 R15, RZ, RZ, R2 ;  /* 0x000000ffff0f0224 */ /* 0x000fe200078e0002 */
[----:B------:R-:W-:Y:S06]  /*0ee0*/  BRA `(.L_x_21) ;  /* 0x0000000000147947 */ /* 0x000fec0003800000 */
.L_x_23:
[----:B------:R-:W-:Y:S01]  /*0ef0*/  LOP3.LUT R15, R7, 0x80000, RZ, 0xfc, !PT ;  /* 0x00080000070f7812 */ /* 0x000fe200078efcff */
[----:B------:R-:W-:Y:S01]  /*0f00*/  IMAD.MOV.U32 R14, RZ, RZ, R6 ;  /* 0x000000ffff0e7224 */ /* 0x000fe200078e0006 */
[----:B------:R-:W-:Y:S06]  /*0f10*/  BRA `(.L_x_21) ;  /* 0x0000000000087947 */ /* 0x000fec0003800000 */
.L_x_22:
[----:B------:R-:W-:Y:S01]  /*0f20*/  LOP3.LUT R15, R11, 0x80000, RZ, 0xfc, !PT ;  /* 0x000800000b0f7812 */ /* 0x000fe200078efcff */
[----:B------:R-:W-:-:S07]  /*0f30*/  IMAD.MOV.U32 R14, RZ, RZ, R10 ;  /* 0x000000ffff0e7224 */ /* 0x000fce00078e000a */
.L_x_21:
[----:B------:R-:W-:Y:S05]  /*0f40*/  BSYNC.RECONVERGENT B1 ;  /* 0x0000000000017941 */ /* 0x000fea0003800200 */
.L_x_19:
[----:B------:R-:W-:Y:S02]  /*0f50*/  IMAD.MOV.U32 R2, RZ, RZ, R4 ;  /* 0x000000ffff027224 */ /* 0x000fe400078e0004 */
[----:B------:R-:W-:-:S04]  /*0f60*/  IMAD.MOV.U32 R3, RZ, RZ, 0x0 ;  /* 0x00000000ff037424 */ /* 0x000fc800078e00ff */
[----:B------:R-:W-:Y:S05]  /*0f70*/  RET.REL.NODEC R2 `(_Z27gaussian_elimination_kernelPdS_ii) ;  /* 0xfffffff002207950 */ /* 0x000fea0003c3ffff */
.L_x_24:
        /* <DEDUP_REMOVED lines=16> */
.L_x_26:


//--------------------- .nv.shared.reserved.0     --------------------------
	.section	.nv.shared.reserved.0,"aw",@nobits
	.weak		__nv_reservedSMEM_offset_0_alias
	.size		__nv_reservedSMEM_offset_0_alias, 0, 64
	.other		__nv_reservedSMEM_offset_0_alias,@"STO_CUDA_RESERVED_SHARED STV_DEFAULT"
__nv_reservedSMEM_offset_0_alias:
	.zero		0
	.zero		64


//--------------------- .nv.constant0._Z24back_substitution_kernelPdS_S_i --------------------------
	.section	.nv.constant0._Z24back_substitution_kernelPdS_S_i,"a",@progbits
	.sectionflags	@""
	.align	4
.nv.constant0._Z24back_substitution_kernelPdS_S_i:
	.zero		924


//--------------------- .nv.constant0._Z27gaussian_elimination_kernelPdS_ii --------------------------
	.section	.nv.constant0._Z27gaussian_elimination_kernelPdS_ii,"a",@progbits
	.sectionflags	@""
	.align	4
.nv.constant0._Z27gaussian_elimination_kernelPdS_ii:
	.zero		920


//--------------------- SYMBOLS --------------------------

	.type		.nv.reservedSmem.offset0,@object
	.size		.nv.reservedSmem.offset0,0x4
